//
// Generated by NVIDIA NVVM Compiler
//
// Compiler Build ID: CL-36424714
// Cuda compilation tools, release 13.0, V13.0.88
// Based on NVVM 20.0.0
//

.version 9.0
.target sm_100
.address_size 64

	// .globl	_Z10r8herm3fcniiPdiiidddddddddS_iii

.visible .entry _Z10r8herm3fcniiPdiiidddddddddS_iii(
	.param .u32 _Z10r8herm3fcniiPdiiidddddddddS_iii_param_0,
	.param .u32 _Z10r8herm3fcniiPdiiidddddddddS_iii_param_1,
	.param .u64 .ptr .align 1 _Z10r8herm3fcniiPdiiidddddddddS_iii_param_2,
	.param .u32 _Z10r8herm3fcniiPdiiidddddddddS_iii_param_3,
	.param .u32 _Z10r8herm3fcniiPdiiidddddddddS_iii_param_4,
	.param .u32 _Z10r8herm3fcniiPdiiidddddddddS_iii_param_5,
	.param .f64 _Z10r8herm3fcniiPdiiidddddddddS_iii_param_6,
	.param .f64 _Z10r8herm3fcniiPdiiidddddddddS_iii_param_7,
	.param .f64 _Z10r8herm3fcniiPdiiidddddddddS_iii_param_8,
	.param .f64 _Z10r8herm3fcniiPdiiidddddddddS_iii_param_9,
	.param .f64 _Z10r8herm3fcniiPdiiidddddddddS_iii_param_10,
	.param .f64 _Z10r8herm3fcniiPdiiidddddddddS_iii_param_11,
	.param .f64 _Z10r8herm3fcniiPdiiidddddddddS_iii_param_12,
	.param .f64 _Z10r8herm3fcniiPdiiidddddddddS_iii_param_13,
	.param .f64 _Z10r8herm3fcniiPdiiidddddddddS_iii_param_14,
	.param .u64 .ptr .align 1 _Z10r8herm3fcniiPdiiidddddddddS_iii_param_15,
	.param .u32 _Z10r8herm3fcniiPdiiidddddddddS_iii_param_16,
	.param .u32 _Z10r8herm3fcniiPdiiidddddddddS_iii_param_17,
	.param .u32 _Z10r8herm3fcniiPdiiidddddddddS_iii_param_18
)
{
	.reg .b32 	%r<23>;
	.reg .b64 	%rd<13>;
	.reg .b64 	%fd<835>;

	ld.param.u64 	%rd1, [_Z10r8herm3fcniiPdiiidddddddddS_iii_param_2];
	ld.param.u32 	%r1, [_Z10r8herm3fcniiPdiiidddddddddS_iii_param_3];
	ld.param.u32 	%r2, [_Z10r8herm3fcniiPdiiidddddddddS_iii_param_4];
	ld.param.u32 	%r3, [_Z10r8herm3fcniiPdiiidddddddddS_iii_param_5];
	ld.param.f64 	%fd1, [_Z10r8herm3fcniiPdiiidddddddddS_iii_param_6];
	ld.param.f64 	%fd2, [_Z10r8herm3fcniiPdiiidddddddddS_iii_param_7];
	ld.param.f64 	%fd3, [_Z10r8herm3fcniiPdiiidddddddddS_iii_param_8];
	ld.param.f64 	%fd4, [_Z10r8herm3fcniiPdiiidddddddddS_iii_param_9];
	ld.param.f64 	%fd5, [_Z10r8herm3fcniiPdiiidddddddddS_iii_param_10];
	ld.param.f64 	%fd6, [_Z10r8herm3fcniiPdiiidddddddddS_iii_param_11];
	ld.param.f64 	%fd7, [_Z10r8herm3fcniiPdiiidddddddddS_iii_param_12];
	ld.param.f64 	%fd8, [_Z10r8herm3fcniiPdiiidddddddddS_iii_param_13];
	ld.param.f64 	%fd9, [_Z10r8herm3fcniiPdiiidddddddddS_iii_param_14];
	ld.param.u64 	%rd2, [_Z10r8herm3fcniiPdiiidddddddddS_iii_param_15];
	ld.param.u32 	%r4, [_Z10r8herm3fcniiPdiiidddddddddS_iii_param_16];
	ld.param.u32 	%r5, [_Z10r8herm3fcniiPdiiidddddddddS_iii_param_17];
	cvta.to.global.u64 	%rd3, %rd1;
	cvta.to.global.u64 	%rd4, %rd2;
	mov.f64 	%fd10, 0d3FF0000000000000;
	sub.f64 	%fd11, %fd10, %fd1;
	mul.f64 	%fd12, %fd1, %fd1;
	mul.f64 	%fd13, %fd11, %fd11;
	add.f64 	%fd14, %fd1, %fd1;
	mov.f64 	%fd15, 0d4008000000000000;
	sub.f64 	%fd16, %fd15, %fd14;
	mul.f64 	%fd17, %fd12, %fd16;
	sub.f64 	%fd18, %fd10, %fd17;
	neg.f64 	%fd19, %fd12;
	mul.f64 	%fd20, %fd11, %fd19;
	mul.f64 	%fd21, %fd1, %fd13;
	sub.f64 	%fd22, %fd10, %fd2;
	mul.f64 	%fd23, %fd2, %fd2;
	mul.f64 	%fd24, %fd22, %fd22;
	add.f64 	%fd25, %fd2, %fd2;
	sub.f64 	%fd26, %fd15, %fd25;
	mul.f64 	%fd27, %fd23, %fd26;
	sub.f64 	%fd28, %fd10, %fd27;
	neg.f64 	%fd29, %fd23;
	mul.f64 	%fd30, %fd22, %fd29;
	mul.f64 	%fd31, %fd2, %fd24;
	sub.f64 	%fd32, %fd10, %fd3;
	mul.f64 	%fd33, %fd3, %fd3;
	mul.f64 	%fd34, %fd32, %fd32;
	add.f64 	%fd35, %fd3, %fd3;
	sub.f64 	%fd36, %fd15, %fd35;
	mul.f64 	%fd37, %fd33, %fd36;
	sub.f64 	%fd38, %fd10, %fd37;
	neg.f64 	%fd39, %fd33;
	mul.f64 	%fd40, %fd32, %fd39;
	mul.f64 	%fd41, %fd3, %fd34;
	mul.f64 	%fd42, %fd1, 0d4018000000000000;
	mul.f64 	%fd43, %fd42, %fd11;
	fma.rn.f64 	%fd44, %fd1, 0d4008000000000000, 0dC000000000000000;
	mul.f64 	%fd45, %fd1, %fd44;
	fma.rn.f64 	%fd46, %fd11, 0d4008000000000000, 0dC000000000000000;
	mul.f64 	%fd47, %fd11, %fd46;
	mul.f64 	%fd48, %fd2, 0d4018000000000000;
	mul.f64 	%fd49, %fd48, %fd22;
	fma.rn.f64 	%fd50, %fd2, 0d4008000000000000, 0dC000000000000000;
	mul.f64 	%fd51, %fd2, %fd50;
	fma.rn.f64 	%fd52, %fd22, 0d4008000000000000, 0dC000000000000000;
	mul.f64 	%fd53, %fd22, %fd52;
	mul.f64 	%fd54, %fd3, 0d4018000000000000;
	mul.f64 	%fd55, %fd54, %fd32;
	fma.rn.f64 	%fd56, %fd3, 0d4008000000000000, 0dC000000000000000;
	mul.f64 	%fd57, %fd3, %fd56;
	fma.rn.f64 	%fd58, %fd32, 0d4008000000000000, 0dC000000000000000;
	mul.f64 	%fd59, %fd32, %fd58;
	add.s32 	%r6, %r1, 536870911;
	add.s32 	%r7, %r3, 536870911;
	mul.lo.s32 	%r8, %r4, %r7;
	add.s32 	%r9, %r2, -1;
	mul.lo.s32 	%r10, %r9, %r4;
	shl.b32 	%r11, %r10, 3;
	mad.lo.s32 	%r12, %r8, %r5, %r6;
	shl.b32 	%r13, %r12, 3;
	add.s32 	%r14, %r13, %r11;
	mul.wide.s32 	%rd5, %r14, 8;
	add.s64 	%rd6, %rd4, %rd5;
	ld.global.f64 	%fd60, [%rd6];
	shl.b32 	%r15, %r4, 3;
	add.s32 	%r16, %r11, %r15;
	add.s32 	%r17, %r13, %r16;
	mul.wide.s32 	%rd7, %r17, 8;
	add.s64 	%rd8, %rd4, %rd7;
	ld.global.f64 	%fd61, [%rd8];
	mul.f64 	%fd62, %fd27, %fd61;
	fma.rn.f64 	%fd63, %fd28, %fd60, %fd62;
	ld.global.f64 	%fd64, [%rd6+64];
	ld.global.f64 	%fd65, [%rd8+64];
	mul.f64 	%fd66, %fd27, %fd65;
	fma.rn.f64 	%fd67, %fd28, %fd64, %fd66;
	mul.f64 	%fd68, %fd17, %fd67;
	fma.rn.f64 	%fd69, %fd18, %fd63, %fd68;
	add.s32 	%r18, %r8, %r4;
	mad.lo.s32 	%r19, %r18, %r5, %r6;
	shl.b32 	%r20, %r19, 3;
	add.s32 	%r21, %r20, %r11;
	mul.wide.s32 	%rd9, %r21, 8;
	add.s64 	%rd10, %rd4, %rd9;
	ld.global.f64 	%fd70, [%rd10];
	add.s32 	%r22, %r20, %r16;
	mul.wide.s32 	%rd11, %r22, 8;
	add.s64 	%rd12, %rd4, %rd11;
	ld.global.f64 	%fd71, [%rd12];
	mul.f64 	%fd72, %fd27, %fd71;
	fma.rn.f64 	%fd73, %fd28, %fd70, %fd72;
	ld.global.f64 	%fd74, [%rd10+64];
	ld.global.f64 	%fd75, [%rd12+64];
	mul.f64 	%fd76, %fd27, %fd75;
	fma.rn.f64 	%fd77, %fd28, %fd74, %fd76;
	mul.f64 	%fd78, %fd17, %fd77;
	fma.rn.f64 	%fd79, %fd18, %fd73, %fd78;
	mul.f64 	%fd80, %fd37, %fd79;
	fma.rn.f64 	%fd81, %fd38, %fd69, %fd80;
	ld.global.f64 	%fd82, [%rd6+8];
	ld.global.f64 	%fd83, [%rd8+8];
	mul.f64 	%fd84, %fd27, %fd83;
	fma.rn.f64 	%fd85, %fd28, %fd82, %fd84;
	ld.global.f64 	%fd86, [%rd6+72];
	ld.global.f64 	%fd87, [%rd8+72];
	mul.f64 	%fd88, %fd27, %fd87;
	fma.rn.f64 	%fd89, %fd28, %fd86, %fd88;
	mul.f64 	%fd90, %fd20, %fd89;
	fma.rn.f64 	%fd91, %fd21, %fd85, %fd90;
	ld.global.f64 	%fd92, [%rd10+8];
	ld.global.f64 	%fd93, [%rd12+8];
	mul.f64 	%fd94, %fd27, %fd93;
	fma.rn.f64 	%fd95, %fd28, %fd92, %fd94;
	ld.global.f64 	%fd96, [%rd10+72];
	ld.global.f64 	%fd97, [%rd12+72];
	mul.f64 	%fd98, %fd27, %fd97;
	fma.rn.f64 	%fd99, %fd28, %fd96, %fd98;
	mul.f64 	%fd100, %fd20, %fd99;
	fma.rn.f64 	%fd101, %fd21, %fd95, %fd100;
	mul.f64 	%fd102, %fd37, %fd101;
	fma.rn.f64 	%fd103, %fd38, %fd91, %fd102;
	fma.rn.f64 	%fd104, %fd4, %fd103, %fd81;
	ld.global.f64 	%fd105, [%rd6+16];
	ld.global.f64 	%fd106, [%rd8+16];
	mul.f64 	%fd107, %fd30, %fd106;
	fma.rn.f64 	%fd108, %fd31, %fd105, %fd107;
	ld.global.f64 	%fd109, [%rd6+80];
	ld.global.f64 	%fd110, [%rd8+80];
	mul.f64 	%fd111, %fd30, %fd110;
	fma.rn.f64 	%fd112, %fd31, %fd109, %fd111;
	mul.f64 	%fd113, %fd17, %fd112;
	fma.rn.f64 	%fd114, %fd18, %fd108, %fd113;
	ld.global.f64 	%fd115, [%rd10+16];
	ld.global.f64 	%fd116, [%rd12+16];
	mul.f64 	%fd117, %fd30, %fd116;
	fma.rn.f64 	%fd118, %fd31, %fd115, %fd117;
	ld.global.f64 	%fd119, [%rd10+80];
	ld.global.f64 	%fd120, [%rd12+80];
	mul.f64 	%fd121, %fd30, %fd120;
	fma.rn.f64 	%fd122, %fd31, %fd119, %fd121;
	mul.f64 	%fd123, %fd17, %fd122;
	fma.rn.f64 	%fd124, %fd18, %fd118, %fd123;
	mul.f64 	%fd125, %fd37, %fd124;
	fma.rn.f64 	%fd126, %fd38, %fd114, %fd125;
	fma.rn.f64 	%fd127, %fd6, %fd126, %fd104;
	ld.global.f64 	%fd128, [%rd6+24];
	ld.global.f64 	%fd129, [%rd8+24];
	mul.f64 	%fd130, %fd27, %fd129;
	fma.rn.f64 	%fd131, %fd28, %fd128, %fd130;
	ld.global.f64 	%fd132, [%rd6+88];
	ld.global.f64 	%fd133, [%rd8+88];
	mul.f64 	%fd134, %fd27, %fd133;
	fma.rn.f64 	%fd135, %fd28, %fd132, %fd134;
	mul.f64 	%fd136, %fd17, %fd135;
	fma.rn.f64 	%fd137, %fd18, %fd131, %fd136;
	ld.global.f64 	%fd138, [%rd10+24];
	ld.global.f64 	%fd139, [%rd12+24];
	mul.f64 	%fd140, %fd27, %fd139;
	fma.rn.f64 	%fd141, %fd28, %fd138, %fd140;
	ld.global.f64 	%fd142, [%rd10+88];
	ld.global.f64 	%fd143, [%rd12+88];
	mul.f64 	%fd144, %fd27, %fd143;
	fma.rn.f64 	%fd145, %fd28, %fd142, %fd144;
	mul.f64 	%fd146, %fd17, %fd145;
	fma.rn.f64 	%fd147, %fd18, %fd141, %fd146;
	mul.f64 	%fd148, %fd40, %fd147;
	fma.rn.f64 	%fd149, %fd41, %fd137, %fd148;
	fma.rn.f64 	%fd150, %fd8, %fd149, %fd127;
	mul.f64 	%fd151, %fd4, %fd6;
	ld.global.f64 	%fd152, [%rd6+32];
	ld.global.f64 	%fd153, [%rd8+32];
	mul.f64 	%fd154, %fd30, %fd153;
	fma.rn.f64 	%fd155, %fd31, %fd152, %fd154;
	ld.global.f64 	%fd156, [%rd6+96];
	ld.global.f64 	%fd157, [%rd8+96];
	mul.f64 	%fd158, %fd30, %fd157;
	fma.rn.f64 	%fd159, %fd31, %fd156, %fd158;
	mul.f64 	%fd160, %fd20, %fd159;
	fma.rn.f64 	%fd161, %fd21, %fd155, %fd160;
	ld.global.f64 	%fd162, [%rd10+32];
	ld.global.f64 	%fd163, [%rd12+32];
	mul.f64 	%fd164, %fd30, %fd163;
	fma.rn.f64 	%fd165, %fd31, %fd162, %fd164;
	ld.global.f64 	%fd166, [%rd10+96];
	ld.global.f64 	%fd167, [%rd12+96];
	mul.f64 	%fd168, %fd30, %fd167;
	fma.rn.f64 	%fd169, %fd31, %fd166, %fd168;
	mul.f64 	%fd170, %fd20, %fd169;
	fma.rn.f64 	%fd171, %fd21, %fd165, %fd170;
	mul.f64 	%fd172, %fd37, %fd171;
	fma.rn.f64 	%fd173, %fd38, %fd161, %fd172;
	fma.rn.f64 	%fd174, %fd151, %fd173, %fd150;
	mul.f64 	%fd175, %fd4, %fd8;
	ld.global.f64 	%fd176, [%rd6+40];
	ld.global.f64 	%fd177, [%rd8+40];
	mul.f64 	%fd178, %fd27, %fd177;
	fma.rn.f64 	%fd179, %fd28, %fd176, %fd178;
	ld.global.f64 	%fd180, [%rd6+104];
	ld.global.f64 	%fd181, [%rd8+104];
	mul.f64 	%fd182, %fd27, %fd181;
	fma.rn.f64 	%fd183, %fd28, %fd180, %fd182;
	mul.f64 	%fd184, %fd20, %fd183;
	fma.rn.f64 	%fd185, %fd21, %fd179, %fd184;
	ld.global.f64 	%fd186, [%rd10+40];
	ld.global.f64 	%fd187, [%rd12+40];
	mul.f64 	%fd188, %fd27, %fd187;
	fma.rn.f64 	%fd189, %fd28, %fd186, %fd188;
	ld.global.f64 	%fd190, [%rd10+104];
	ld.global.f64 	%fd191, [%rd12+104];
	mul.f64 	%fd192, %fd27, %fd191;
	fma.rn.f64 	%fd193, %fd28, %fd190, %fd192;
	mul.f64 	%fd194, %fd20, %fd193;
	fma.rn.f64 	%fd195, %fd21, %fd189, %fd194;
	mul.f64 	%fd196, %fd40, %fd195;
	fma.rn.f64 	%fd197, %fd41, %fd185, %fd196;
	fma.rn.f64 	%fd198, %fd175, %fd197, %fd174;
	mul.f64 	%fd199, %fd6, %fd8;
	ld.global.f64 	%fd200, [%rd6+48];
	ld.global.f64 	%fd201, [%rd8+48];
	mul.f64 	%fd202, %fd30, %fd201;
	fma.rn.f64 	%fd203, %fd31, %fd200, %fd202;
	ld.global.f64 	%fd204, [%rd6+112];
	ld.global.f64 	%fd205, [%rd8+112];
	mul.f64 	%fd206, %fd30, %fd205;
	fma.rn.f64 	%fd207, %fd31, %fd204, %fd206;
	mul.f64 	%fd208, %fd17, %fd207;
	fma.rn.f64 	%fd209, %fd18, %fd203, %fd208;
	ld.global.f64 	%fd210, [%rd10+48];
	ld.global.f64 	%fd211, [%rd12+48];
	mul.f64 	%fd212, %fd30, %fd211;
	fma.rn.f64 	%fd213, %fd31, %fd210, %fd212;
	ld.global.f64 	%fd214, [%rd10+112];
	ld.global.f64 	%fd215, [%rd12+112];
	mul.f64 	%fd216, %fd30, %fd215;
	fma.rn.f64 	%fd217, %fd31, %fd214, %fd216;
	mul.f64 	%fd218, %fd17, %fd217;
	fma.rn.f64 	%fd219, %fd18, %fd213, %fd218;
	mul.f64 	%fd220, %fd40, %fd219;
	fma.rn.f64 	%fd221, %fd41, %fd209, %fd220;
	fma.rn.f64 	%fd222, %fd199, %fd221, %fd198;
	mul.f64 	%fd223, %fd151, %fd8;
	ld.global.f64 	%fd224, [%rd6+56];
	ld.global.f64 	%fd225, [%rd8+56];
	mul.f64 	%fd226, %fd30, %fd225;
	fma.rn.f64 	%fd227, %fd31, %fd224, %fd226;
	ld.global.f64 	%fd228, [%rd6+120];
	ld.global.f64 	%fd229, [%rd8+120];
	mul.f64 	%fd230, %fd30, %fd229;
	fma.rn.f64 	%fd231, %fd31, %fd228, %fd230;
	mul.f64 	%fd232, %fd20, %fd231;
	fma.rn.f64 	%fd233, %fd21, %fd227, %fd232;
	ld.global.f64 	%fd234, [%rd10+56];
	ld.global.f64 	%fd235, [%rd12+56];
	mul.f64 	%fd236, %fd30, %fd235;
	fma.rn.f64 	%fd237, %fd31, %fd234, %fd236;
	ld.global.f64 	%fd238, [%rd10+120];
	ld.global.f64 	%fd239, [%rd12+120];
	mul.f64 	%fd240, %fd30, %fd239;
	fma.rn.f64 	%fd241, %fd31, %fd238, %fd240;
	mul.f64 	%fd242, %fd20, %fd241;
	fma.rn.f64 	%fd243, %fd21, %fd237, %fd242;
	mul.f64 	%fd244, %fd40, %fd243;
	fma.rn.f64 	%fd245, %fd41, %fd233, %fd244;
	fma.rn.f64 	%fd246, %fd223, %fd245, %fd222;
	st.global.f64 	[%rd3], %fd246;
	ld.global.f64 	%fd247, [%rd6];
	ld.global.f64 	%fd248, [%rd8];
	mul.f64 	%fd249, %fd27, %fd248;
	fma.rn.f64 	%fd250, %fd28, %fd247, %fd249;
	ld.global.f64 	%fd251, [%rd6+64];
	ld.global.f64 	%fd252, [%rd8+64];
	mul.f64 	%fd253, %fd27, %fd252;
	fma.rn.f64 	%fd254, %fd28, %fd251, %fd253;
	mul.f64 	%fd255, %fd43, %fd254;
	mul.f64 	%fd256, %fd43, %fd250;
	sub.f64 	%fd257, %fd255, %fd256;
	ld.global.f64 	%fd258, [%rd10];
	ld.global.f64 	%fd259, [%rd12];
	mul.f64 	%fd260, %fd27, %fd259;
	fma.rn.f64 	%fd261, %fd28, %fd258, %fd260;
	ld.global.f64 	%fd262, [%rd10+64];
	ld.global.f64 	%fd263, [%rd12+64];
	mul.f64 	%fd264, %fd27, %fd263;
	fma.rn.f64 	%fd265, %fd28, %fd262, %fd264;
	mul.f64 	%fd266, %fd43, %fd265;
	mul.f64 	%fd267, %fd43, %fd261;
	sub.f64 	%fd268, %fd266, %fd267;
	mul.f64 	%fd269, %fd37, %fd268;
	fma.rn.f64 	%fd270, %fd38, %fd257, %fd269;
	ld.global.f64 	%fd271, [%rd6+8];
	ld.global.f64 	%fd272, [%rd8+8];
	mul.f64 	%fd273, %fd27, %fd272;
	fma.rn.f64 	%fd274, %fd28, %fd271, %fd273;
	ld.global.f64 	%fd275, [%rd6+72];
	ld.global.f64 	%fd276, [%rd8+72];
	mul.f64 	%fd277, %fd27, %fd276;
	fma.rn.f64 	%fd278, %fd28, %fd275, %fd277;
	mul.f64 	%fd279, %fd45, %fd278;
	fma.rn.f64 	%fd280, %fd47, %fd274, %fd279;
	ld.global.f64 	%fd281, [%rd10+8];
	ld.global.f64 	%fd282, [%rd12+8];
	mul.f64 	%fd283, %fd27, %fd282;
	fma.rn.f64 	%fd284, %fd28, %fd281, %fd283;
	ld.global.f64 	%fd285, [%rd10+72];
	ld.global.f64 	%fd286, [%rd12+72];
	mul.f64 	%fd287, %fd27, %fd286;
	fma.rn.f64 	%fd288, %fd28, %fd285, %fd287;
	mul.f64 	%fd289, %fd45, %fd288;
	fma.rn.f64 	%fd290, %fd47, %fd284, %fd289;
	mul.f64 	%fd291, %fd37, %fd290;
	fma.rn.f64 	%fd292, %fd38, %fd280, %fd291;
	fma.rn.f64 	%fd293, %fd5, %fd270, %fd292;
	mul.f64 	%fd294, %fd5, %fd6;
	ld.global.f64 	%fd295, [%rd6+16];
	ld.global.f64 	%fd296, [%rd8+16];
	mul.f64 	%fd297, %fd30, %fd296;
	fma.rn.f64 	%fd298, %fd31, %fd295, %fd297;
	ld.global.f64 	%fd299, [%rd6+80];
	ld.global.f64 	%fd300, [%rd8+80];
	mul.f64 	%fd301, %fd30, %fd300;
	fma.rn.f64 	%fd302, %fd31, %fd299, %fd301;
	mul.f64 	%fd303, %fd43, %fd302;
	mul.f64 	%fd304, %fd43, %fd298;
	sub.f64 	%fd305, %fd303, %fd304;
	ld.global.f64 	%fd306, [%rd10+16];
	ld.global.f64 	%fd307, [%rd12+16];
	mul.f64 	%fd308, %fd30, %fd307;
	fma.rn.f64 	%fd309, %fd31, %fd306, %fd308;
	ld.global.f64 	%fd310, [%rd10+80];
	ld.global.f64 	%fd311, [%rd12+80];
	mul.f64 	%fd312, %fd30, %fd311;
	fma.rn.f64 	%fd313, %fd31, %fd310, %fd312;
	mul.f64 	%fd314, %fd43, %fd313;
	mul.f64 	%fd315, %fd43, %fd309;
	sub.f64 	%fd316, %fd314, %fd315;
	mul.f64 	%fd317, %fd37, %fd316;
	fma.rn.f64 	%fd318, %fd38, %fd305, %fd317;
	fma.rn.f64 	%fd319, %fd294, %fd318, %fd293;
	mul.f64 	%fd320, %fd5, %fd8;
	ld.global.f64 	%fd321, [%rd6+24];
	ld.global.f64 	%fd322, [%rd8+24];
	mul.f64 	%fd323, %fd27, %fd322;
	fma.rn.f64 	%fd324, %fd28, %fd321, %fd323;
	ld.global.f64 	%fd325, [%rd6+88];
	ld.global.f64 	%fd326, [%rd8+88];
	mul.f64 	%fd327, %fd27, %fd326;
	fma.rn.f64 	%fd328, %fd28, %fd325, %fd327;
	mul.f64 	%fd329, %fd43, %fd328;
	mul.f64 	%fd330, %fd43, %fd324;
	sub.f64 	%fd331, %fd329, %fd330;
	ld.global.f64 	%fd332, [%rd10+24];
	ld.global.f64 	%fd333, [%rd12+24];
	mul.f64 	%fd334, %fd27, %fd333;
	fma.rn.f64 	%fd335, %fd28, %fd332, %fd334;
	ld.global.f64 	%fd336, [%rd10+88];
	ld.global.f64 	%fd337, [%rd12+88];
	mul.f64 	%fd338, %fd27, %fd337;
	fma.rn.f64 	%fd339, %fd28, %fd336, %fd338;
	mul.f64 	%fd340, %fd43, %fd339;
	mul.f64 	%fd341, %fd43, %fd335;
	sub.f64 	%fd342, %fd340, %fd341;
	mul.f64 	%fd343, %fd40, %fd342;
	fma.rn.f64 	%fd344, %fd41, %fd331, %fd343;
	fma.rn.f64 	%fd345, %fd320, %fd344, %fd319;
	ld.global.f64 	%fd346, [%rd6+32];
	ld.global.f64 	%fd347, [%rd8+32];
	mul.f64 	%fd348, %fd30, %fd347;
	fma.rn.f64 	%fd349, %fd31, %fd346, %fd348;
	ld.global.f64 	%fd350, [%rd6+96];
	ld.global.f64 	%fd351, [%rd8+96];
	mul.f64 	%fd352, %fd30, %fd351;
	fma.rn.f64 	%fd353, %fd31, %fd350, %fd352;
	mul.f64 	%fd354, %fd45, %fd353;
	fma.rn.f64 	%fd355, %fd47, %fd349, %fd354;
	ld.global.f64 	%fd356, [%rd10+32];
	ld.global.f64 	%fd357, [%rd12+32];
	mul.f64 	%fd358, %fd30, %fd357;
	fma.rn.f64 	%fd359, %fd31, %fd356, %fd358;
	ld.global.f64 	%fd360, [%rd10+96];
	ld.global.f64 	%fd361, [%rd12+96];
	mul.f64 	%fd362, %fd30, %fd361;
	fma.rn.f64 	%fd363, %fd31, %fd360, %fd362;
	mul.f64 	%fd364, %fd45, %fd363;
	fma.rn.f64 	%fd365, %fd47, %fd359, %fd364;
	mul.f64 	%fd366, %fd37, %fd365;
	fma.rn.f64 	%fd367, %fd38, %fd355, %fd366;
	fma.rn.f64 	%fd368, %fd6, %fd367, %fd345;
	ld.global.f64 	%fd369, [%rd6+40];
	ld.global.f64 	%fd370, [%rd8+40];
	mul.f64 	%fd371, %fd27, %fd370;
	fma.rn.f64 	%fd372, %fd28, %fd369, %fd371;
	ld.global.f64 	%fd373, [%rd6+104];
	ld.global.f64 	%fd374, [%rd8+104];
	mul.f64 	%fd375, %fd27, %fd374;
	fma.rn.f64 	%fd376, %fd28, %fd373, %fd375;
	mul.f64 	%fd377, %fd45, %fd376;
	fma.rn.f64 	%fd378, %fd47, %fd372, %fd377;
	ld.global.f64 	%fd379, [%rd10+40];
	ld.global.f64 	%fd380, [%rd12+40];
	mul.f64 	%fd381, %fd27, %fd380;
	fma.rn.f64 	%fd382, %fd28, %fd379, %fd381;
	ld.global.f64 	%fd383, [%rd10+104];
	ld.global.f64 	%fd384, [%rd12+104];
	mul.f64 	%fd385, %fd27, %fd384;
	fma.rn.f64 	%fd386, %fd28, %fd383, %fd385;
	mul.f64 	%fd387, %fd45, %fd386;
	fma.rn.f64 	%fd388, %fd47, %fd382, %fd387;
	mul.f64 	%fd389, %fd40, %fd388;
	fma.rn.f64 	%fd390, %fd41, %fd378, %fd389;
	fma.rn.f64 	%fd391, %fd8, %fd390, %fd368;
	mul.f64 	%fd392, %fd294, %fd8;
	ld.global.f64 	%fd393, [%rd6+48];
	ld.global.f64 	%fd394, [%rd8+48];
	mul.f64 	%fd395, %fd30, %fd394;
	fma.rn.f64 	%fd396, %fd31, %fd393, %fd395;
	ld.global.f64 	%fd397, [%rd6+112];
	ld.global.f64 	%fd398, [%rd8+112];
	mul.f64 	%fd399, %fd30, %fd398;
	fma.rn.f64 	%fd400, %fd31, %fd397, %fd399;
	mul.f64 	%fd401, %fd43, %fd400;
	mul.f64 	%fd402, %fd43, %fd396;
	sub.f64 	%fd403, %fd401, %fd402;
	ld.global.f64 	%fd404, [%rd10+48];
	ld.global.f64 	%fd405, [%rd12+48];
	mul.f64 	%fd406, %fd30, %fd405;
	fma.rn.f64 	%fd407, %fd31, %fd404, %fd406;
	ld.global.f64 	%fd408, [%rd10+112];
	ld.global.f64 	%fd409, [%rd12+112];
	mul.f64 	%fd410, %fd30, %fd409;
	fma.rn.f64 	%fd411, %fd31, %fd408, %fd410;
	mul.f64 	%fd412, %fd43, %fd411;
	mul.f64 	%fd413, %fd43, %fd407;
	sub.f64 	%fd414, %fd412, %fd413;
	mul.f64 	%fd415, %fd40, %fd414;
	fma.rn.f64 	%fd416, %fd41, %fd403, %fd415;
	fma.rn.f64 	%fd417, %fd392, %fd416, %fd391;
	ld.global.f64 	%fd418, [%rd6+56];
	ld.global.f64 	%fd419, [%rd8+56];
	mul.f64 	%fd420, %fd30, %fd419;
	fma.rn.f64 	%fd421, %fd31, %fd418, %fd420;
	ld.global.f64 	%fd422, [%rd6+120];
	ld.global.f64 	%fd423, [%rd8+120];
	mul.f64 	%fd424, %fd30, %fd423;
	fma.rn.f64 	%fd425, %fd31, %fd422, %fd424;
	mul.f64 	%fd426, %fd45, %fd425;
	fma.rn.f64 	%fd427, %fd47, %fd421, %fd426;
	ld.global.f64 	%fd428, [%rd10+56];
	ld.global.f64 	%fd429, [%rd12+56];
	mul.f64 	%fd430, %fd30, %fd429;
	fma.rn.f64 	%fd431, %fd31, %fd428, %fd430;
	ld.global.f64 	%fd432, [%rd10+120];
	ld.global.f64 	%fd433, [%rd12+120];
	mul.f64 	%fd434, %fd30, %fd433;
	fma.rn.f64 	%fd435, %fd31, %fd432, %fd434;
	mul.f64 	%fd436, %fd45, %fd435;
	fma.rn.f64 	%fd437, %fd47, %fd431, %fd436;
	mul.f64 	%fd438, %fd40, %fd437;
	fma.rn.f64 	%fd439, %fd41, %fd427, %fd438;
	fma.rn.f64 	%fd440, %fd199, %fd439, %fd417;
	st.global.f64 	[%rd3+8], %fd440;
	ld.global.f64 	%fd441, [%rd6];
	ld.global.f64 	%fd442, [%rd8];
	mul.f64 	%fd443, %fd49, %fd442;
	mul.f64 	%fd444, %fd49, %fd441;
	sub.f64 	%fd445, %fd443, %fd444;
	ld.global.f64 	%fd446, [%rd6+64];
	ld.global.f64 	%fd447, [%rd8+64];
	mul.f64 	%fd448, %fd49, %fd447;
	mul.f64 	%fd449, %fd49, %fd446;
	sub.f64 	%fd450, %fd448, %fd449;
	mul.f64 	%fd451, %fd17, %fd450;
	fma.rn.f64 	%fd452, %fd18, %fd445, %fd451;
	ld.global.f64 	%fd453, [%rd10];
	ld.global.f64 	%fd454, [%rd12];
	mul.f64 	%fd455, %fd49, %fd454;
	mul.f64 	%fd456, %fd49, %fd453;
	sub.f64 	%fd457, %fd455, %fd456;
	ld.global.f64 	%fd458, [%rd10+64];
	ld.global.f64 	%fd459, [%rd12+64];
	mul.f64 	%fd460, %fd49, %fd459;
	mul.f64 	%fd461, %fd49, %fd458;
	sub.f64 	%fd462, %fd460, %fd461;
	mul.f64 	%fd463, %fd17, %fd462;
	fma.rn.f64 	%fd464, %fd18, %fd457, %fd463;
	mul.f64 	%fd465, %fd37, %fd464;
	fma.rn.f64 	%fd466, %fd38, %fd452, %fd465;
	mul.f64 	%fd467, %fd4, %fd7;
	ld.global.f64 	%fd468, [%rd6+8];
	ld.global.f64 	%fd469, [%rd8+8];
	mul.f64 	%fd470, %fd49, %fd469;
	mul.f64 	%fd471, %fd49, %fd468;
	sub.f64 	%fd472, %fd470, %fd471;
	ld.global.f64 	%fd473, [%rd6+72];
	ld.global.f64 	%fd474, [%rd8+72];
	mul.f64 	%fd475, %fd49, %fd474;
	mul.f64 	%fd476, %fd49, %fd473;
	sub.f64 	%fd477, %fd475, %fd476;
	mul.f64 	%fd478, %fd20, %fd477;
	fma.rn.f64 	%fd479, %fd21, %fd472, %fd478;
	ld.global.f64 	%fd480, [%rd10+8];
	ld.global.f64 	%fd481, [%rd12+8];
	mul.f64 	%fd482, %fd49, %fd481;
	mul.f64 	%fd483, %fd49, %fd480;
	sub.f64 	%fd484, %fd482, %fd483;
	ld.global.f64 	%fd485, [%rd10+72];
	ld.global.f64 	%fd486, [%rd12+72];
	mul.f64 	%fd487, %fd49, %fd486;
	mul.f64 	%fd488, %fd49, %fd485;
	sub.f64 	%fd489, %fd487, %fd488;
	mul.f64 	%fd490, %fd20, %fd489;
	fma.rn.f64 	%fd491, %fd21, %fd484, %fd490;
	mul.f64 	%fd492, %fd37, %fd491;
	fma.rn.f64 	%fd493, %fd38, %fd479, %fd492;
	mul.f64 	%fd494, %fd467, %fd493;
	fma.rn.f64 	%fd495, %fd7, %fd466, %fd494;
	ld.global.f64 	%fd496, [%rd6+16];
	ld.global.f64 	%fd497, [%rd8+16];
	mul.f64 	%fd498, %fd51, %fd497;
	fma.rn.f64 	%fd499, %fd53, %fd496, %fd498;
	ld.global.f64 	%fd500, [%rd6+80];
	ld.global.f64 	%fd501, [%rd8+80];
	mul.f64 	%fd502, %fd51, %fd501;
	fma.rn.f64 	%fd503, %fd53, %fd500, %fd502;
	mul.f64 	%fd504, %fd17, %fd503;
	fma.rn.f64 	%fd505, %fd18, %fd499, %fd504;
	ld.global.f64 	%fd506, [%rd10+16];
	ld.global.f64 	%fd507, [%rd12+16];
	mul.f64 	%fd508, %fd51, %fd507;
	fma.rn.f64 	%fd509, %fd53, %fd506, %fd508;
	ld.global.f64 	%fd510, [%rd10+80];
	ld.global.f64 	%fd511, [%rd12+80];
	mul.f64 	%fd512, %fd51, %fd511;
	fma.rn.f64 	%fd513, %fd53, %fd510, %fd512;
	mul.f64 	%fd514, %fd17, %fd513;
	fma.rn.f64 	%fd515, %fd18, %fd509, %fd514;
	mul.f64 	%fd516, %fd37, %fd515;
	fma.rn.f64 	%fd517, %fd38, %fd505, %fd516;
	add.f64 	%fd518, %fd495, %fd517;
	mul.f64 	%fd519, %fd7, %fd8;
	ld.global.f64 	%fd520, [%rd6+24];
	ld.global.f64 	%fd521, [%rd8+24];
	mul.f64 	%fd522, %fd49, %fd521;
	mul.f64 	%fd523, %fd49, %fd520;
	sub.f64 	%fd524, %fd522, %fd523;
	ld.global.f64 	%fd525, [%rd6+88];
	ld.global.f64 	%fd526, [%rd8+88];
	mul.f64 	%fd527, %fd49, %fd526;
	mul.f64 	%fd528, %fd49, %fd525;
	sub.f64 	%fd529, %fd527, %fd528;
	mul.f64 	%fd530, %fd17, %fd529;
	fma.rn.f64 	%fd531, %fd18, %fd524, %fd530;
	ld.global.f64 	%fd532, [%rd10+24];
	ld.global.f64 	%fd533, [%rd12+24];
	mul.f64 	%fd534, %fd49, %fd533;
	mul.f64 	%fd535, %fd49, %fd532;
	sub.f64 	%fd536, %fd534, %fd535;
	ld.global.f64 	%fd537, [%rd10+88];
	ld.global.f64 	%fd538, [%rd12+88];
	mul.f64 	%fd539, %fd49, %fd538;
	mul.f64 	%fd540, %fd49, %fd537;
	sub.f64 	%fd541, %fd539, %fd540;
	mul.f64 	%fd542, %fd17, %fd541;
	fma.rn.f64 	%fd543, %fd18, %fd536, %fd542;
	mul.f64 	%fd544, %fd40, %fd543;
	fma.rn.f64 	%fd545, %fd41, %fd531, %fd544;
	fma.rn.f64 	%fd546, %fd519, %fd545, %fd518;
	ld.global.f64 	%fd547, [%rd6+32];
	ld.global.f64 	%fd548, [%rd8+32];
	mul.f64 	%fd549, %fd51, %fd548;
	fma.rn.f64 	%fd550, %fd53, %fd547, %fd549;
	ld.global.f64 	%fd551, [%rd6+96];
	ld.global.f64 	%fd552, [%rd8+96];
	mul.f64 	%fd553, %fd51, %fd552;
	fma.rn.f64 	%fd554, %fd53, %fd551, %fd553;
	mul.f64 	%fd555, %fd20, %fd554;
	fma.rn.f64 	%fd556, %fd21, %fd550, %fd555;
	ld.global.f64 	%fd557, [%rd10+32];
	ld.global.f64 	%fd558, [%rd12+32];
	mul.f64 	%fd559, %fd51, %fd558;
	fma.rn.f64 	%fd560, %fd53, %fd557, %fd559;
	ld.global.f64 	%fd561, [%rd10+96];
	ld.global.f64 	%fd562, [%rd12+96];
	mul.f64 	%fd563, %fd51, %fd562;
	fma.rn.f64 	%fd564, %fd53, %fd561, %fd563;
	mul.f64 	%fd565, %fd20, %fd564;
	fma.rn.f64 	%fd566, %fd21, %fd560, %fd565;
	mul.f64 	%fd567, %fd37, %fd566;
	fma.rn.f64 	%fd568, %fd38, %fd556, %fd567;
	fma.rn.f64 	%fd569, %fd4, %fd568, %fd546;
	mul.f64 	%fd570, %fd467, %fd8;
	ld.global.f64 	%fd571, [%rd6+40];
	ld.global.f64 	%fd572, [%rd8+40];
	mul.f64 	%fd573, %fd49, %fd572;
	mul.f64 	%fd574, %fd49, %fd571;
	sub.f64 	%fd575, %fd573, %fd574;
	ld.global.f64 	%fd576, [%rd6+104];
	ld.global.f64 	%fd577, [%rd8+104];
	mul.f64 	%fd578, %fd49, %fd577;
	mul.f64 	%fd579, %fd49, %fd576;
	sub.f64 	%fd580, %fd578, %fd579;
	mul.f64 	%fd581, %fd20, %fd580;
	fma.rn.f64 	%fd582, %fd21, %fd575, %fd581;
	ld.global.f64 	%fd583, [%rd10+40];
	ld.global.f64 	%fd584, [%rd12+40];
	mul.f64 	%fd585, %fd49, %fd584;
	mul.f64 	%fd586, %fd49, %fd583;
	sub.f64 	%fd587, %fd585, %fd586;
	ld.global.f64 	%fd588, [%rd10+104];
	ld.global.f64 	%fd589, [%rd12+104];
	mul.f64 	%fd590, %fd49, %fd589;
	mul.f64 	%fd591, %fd49, %fd588;
	sub.f64 	%fd592, %fd590, %fd591;
	mul.f64 	%fd593, %fd20, %fd592;
	fma.rn.f64 	%fd594, %fd21, %fd587, %fd593;
	mul.f64 	%fd595, %fd40, %fd594;
	fma.rn.f64 	%fd596, %fd41, %fd582, %fd595;
	fma.rn.f64 	%fd597, %fd570, %fd596, %fd569;
	ld.global.f64 	%fd598, [%rd6+48];
	ld.global.f64 	%fd599, [%rd8+48];
	mul.f64 	%fd600, %fd51, %fd599;
	fma.rn.f64 	%fd601, %fd53, %fd598, %fd600;
	ld.global.f64 	%fd602, [%rd6+112];
	ld.global.f64 	%fd603, [%rd8+112];
	mul.f64 	%fd604, %fd51, %fd603;
	fma.rn.f64 	%fd605, %fd53, %fd602, %fd604;
	mul.f64 	%fd606, %fd17, %fd605;
	fma.rn.f64 	%fd607, %fd18, %fd601, %fd606;
	ld.global.f64 	%fd608, [%rd10+48];
	ld.global.f64 	%fd609, [%rd12+48];
	mul.f64 	%fd610, %fd51, %fd609;
	fma.rn.f64 	%fd611, %fd53, %fd608, %fd610;
	ld.global.f64 	%fd612, [%rd10+112];
	ld.global.f64 	%fd613, [%rd12+112];
	mul.f64 	%fd614, %fd51, %fd613;
	fma.rn.f64 	%fd615, %fd53, %fd612, %fd614;
	mul.f64 	%fd616, %fd17, %fd615;
	fma.rn.f64 	%fd617, %fd18, %fd611, %fd616;
	mul.f64 	%fd618, %fd40, %fd617;
	fma.rn.f64 	%fd619, %fd41, %fd607, %fd618;
	fma.rn.f64 	%fd620, %fd8, %fd619, %fd597;
	ld.global.f64 	%fd621, [%rd6+56];
	ld.global.f64 	%fd622, [%rd8+56];
	mul.f64 	%fd623, %fd51, %fd622;
	fma.rn.f64 	%fd624, %fd53, %fd621, %fd623;
	ld.global.f64 	%fd625, [%rd6+120];
	ld.global.f64 	%fd626, [%rd8+120];
	mul.f64 	%fd627, %fd51, %fd626;
	fma.rn.f64 	%fd628, %fd53, %fd625, %fd627;
	mul.f64 	%fd629, %fd20, %fd628;
	fma.rn.f64 	%fd630, %fd21, %fd624, %fd629;
	ld.global.f64 	%fd631, [%rd10+56];
	ld.global.f64 	%fd632, [%rd12+56];
	mul.f64 	%fd633, %fd51, %fd632;
	fma.rn.f64 	%fd634, %fd53, %fd631, %fd633;
	ld.global.f64 	%fd635, [%rd10+120];
	ld.global.f64 	%fd636, [%rd12+120];
	mul.f64 	%fd637, %fd51, %fd636;
	fma.rn.f64 	%fd638, %fd53, %fd635, %fd637;
	mul.f64 	%fd639, %fd20, %fd638;
	fma.rn.f64 	%fd640, %fd21, %fd634, %fd639;
	mul.f64 	%fd641, %fd40, %fd640;
	fma.rn.f64 	%fd642, %fd41, %fd630, %fd641;
	fma.rn.f64 	%fd643, %fd175, %fd642, %fd620;
	st.global.f64 	[%rd3+16], %fd643;
	ld.global.f64 	%fd644, [%rd6];
	ld.global.f64 	%fd645, [%rd8];
	mul.f64 	%fd646, %fd27, %fd645;
	fma.rn.f64 	%fd647, %fd28, %fd644, %fd646;
	ld.global.f64 	%fd648, [%rd6+64];
	ld.global.f64 	%fd649, [%rd8+64];
	mul.f64 	%fd650, %fd27, %fd649;
	fma.rn.f64 	%fd651, %fd28, %fd648, %fd650;
	mul.f64 	%fd652, %fd17, %fd651;
	fma.rn.f64 	%fd653, %fd18, %fd647, %fd652;
	ld.global.f64 	%fd654, [%rd10];
	ld.global.f64 	%fd655, [%rd12];
	mul.f64 	%fd656, %fd27, %fd655;
	fma.rn.f64 	%fd657, %fd28, %fd654, %fd656;
	ld.global.f64 	%fd658, [%rd10+64];
	ld.global.f64 	%fd659, [%rd12+64];
	mul.f64 	%fd660, %fd27, %fd659;
	fma.rn.f64 	%fd661, %fd28, %fd658, %fd660;
	mul.f64 	%fd662, %fd17, %fd661;
	fma.rn.f64 	%fd663, %fd18, %fd657, %fd662;
	mul.f64 	%fd664, %fd55, %fd663;
	mul.f64 	%fd665, %fd55, %fd653;
	sub.f64 	%fd666, %fd664, %fd665;
	mul.f64 	%fd667, %fd4, %fd9;
	ld.global.f64 	%fd668, [%rd6+8];
	ld.global.f64 	%fd669, [%rd8+8];
	mul.f64 	%fd670, %fd27, %fd669;
	fma.rn.f64 	%fd671, %fd28, %fd668, %fd670;
	ld.global.f64 	%fd672, [%rd6+72];
	ld.global.f64 	%fd673, [%rd8+72];
	mul.f64 	%fd674, %fd27, %fd673;
	fma.rn.f64 	%fd675, %fd28, %fd672, %fd674;
	mul.f64 	%fd676, %fd20, %fd675;
	fma.rn.f64 	%fd677, %fd21, %fd671, %fd676;
	ld.global.f64 	%fd678, [%rd10+8];
	ld.global.f64 	%fd679, [%rd12+8];
	mul.f64 	%fd680, %fd27, %fd679;
	fma.rn.f64 	%fd681, %fd28, %fd678, %fd680;
	ld.global.f64 	%fd682, [%rd10+72];
	ld.global.f64 	%fd683, [%rd12+72];
	mul.f64 	%fd684, %fd27, %fd683;
	fma.rn.f64 	%fd685, %fd28, %fd682, %fd684;
	mul.f64 	%fd686, %fd20, %fd685;
	fma.rn.f64 	%fd687, %fd21, %fd681, %fd686;
	mul.f64 	%fd688, %fd55, %fd687;
	mul.f64 	%fd689, %fd55, %fd677;
	sub.f64 	%fd690, %fd688, %fd689;
	mul.f64 	%fd691, %fd667, %fd690;
	fma.rn.f64 	%fd692, %fd9, %fd666, %fd691;
	mul.f64 	%fd693, %fd6, %fd9;
	ld.global.f64 	%fd694, [%rd6+16];
	ld.global.f64 	%fd695, [%rd8+16];
	mul.f64 	%fd696, %fd30, %fd695;
	fma.rn.f64 	%fd697, %fd31, %fd694, %fd696;
	ld.global.f64 	%fd698, [%rd6+80];
	ld.global.f64 	%fd699, [%rd8+80];
	mul.f64 	%fd700, %fd30, %fd699;
	fma.rn.f64 	%fd701, %fd31, %fd698, %fd700;
	mul.f64 	%fd702, %fd17, %fd701;
	fma.rn.f64 	%fd703, %fd18, %fd697, %fd702;
	ld.global.f64 	%fd704, [%rd10+16];
	ld.global.f64 	%fd705, [%rd12+16];
	mul.f64 	%fd706, %fd30, %fd705;
	fma.rn.f64 	%fd707, %fd31, %fd704, %fd706;
	ld.global.f64 	%fd708, [%rd10+80];
	ld.global.f64 	%fd709, [%rd12+80];
	mul.f64 	%fd710, %fd30, %fd709;
	fma.rn.f64 	%fd711, %fd31, %fd708, %fd710;
	mul.f64 	%fd712, %fd17, %fd711;
	fma.rn.f64 	%fd713, %fd18, %fd707, %fd712;
	mul.f64 	%fd714, %fd55, %fd713;
	mul.f64 	%fd715, %fd55, %fd703;
	sub.f64 	%fd716, %fd714, %fd715;
	fma.rn.f64 	%fd717, %fd693, %fd716, %fd692;
	ld.global.f64 	%fd718, [%rd6+24];
	ld.global.f64 	%fd719, [%rd8+24];
	mul.f64 	%fd720, %fd27, %fd719;
	fma.rn.f64 	%fd721, %fd28, %fd718, %fd720;
	ld.global.f64 	%fd722, [%rd6+88];
	ld.global.f64 	%fd723, [%rd8+88];
	mul.f64 	%fd724, %fd27, %fd723;
	fma.rn.f64 	%fd725, %fd28, %fd722, %fd724;
	mul.f64 	%fd726, %fd17, %fd725;
	fma.rn.f64 	%fd727, %fd18, %fd721, %fd726;
	ld.global.f64 	%fd728, [%rd10+24];
	ld.global.f64 	%fd729, [%rd12+24];
	mul.f64 	%fd730, %fd27, %fd729;
	fma.rn.f64 	%fd731, %fd28, %fd728, %fd730;
	ld.global.f64 	%fd732, [%rd10+88];
	ld.global.f64 	%fd733, [%rd12+88];
	mul.f64 	%fd734, %fd27, %fd733;
	fma.rn.f64 	%fd735, %fd28, %fd732, %fd734;
	mul.f64 	%fd736, %fd17, %fd735;
	fma.rn.f64 	%fd737, %fd18, %fd731, %fd736;
	mul.f64 	%fd738, %fd57, %fd737;
	fma.rn.f64 	%fd739, %fd59, %fd727, %fd738;
	add.f64 	%fd740, %fd717, %fd739;
	mul.f64 	%fd741, %fd6, %fd667;
	ld.global.f64 	%fd742, [%rd6+32];
	ld.global.f64 	%fd743, [%rd8+32];
	mul.f64 	%fd744, %fd30, %fd743;
	fma.rn.f64 	%fd745, %fd31, %fd742, %fd744;
	ld.global.f64 	%fd746, [%rd6+96];
	ld.global.f64 	%fd747, [%rd8+96];
	mul.f64 	%fd748, %fd30, %fd747;
	fma.rn.f64 	%fd749, %fd31, %fd746, %fd748;
	mul.f64 	%fd750, %fd20, %fd749;
	fma.rn.f64 	%fd751, %fd21, %fd745, %fd750;
	ld.global.f64 	%fd752, [%rd10+32];
	ld.global.f64 	%fd753, [%rd12+32];
	mul.f64 	%fd754, %fd30, %fd753;
	fma.rn.f64 	%fd755, %fd31, %fd752, %fd754;
	ld.global.f64 	%fd756, [%rd10+96];
	ld.global.f64 	%fd757, [%rd12+96];
	mul.f64 	%fd758, %fd30, %fd757;
	fma.rn.f64 	%fd759, %fd31, %fd756, %fd758;
	mul.f64 	%fd760, %fd20, %fd759;
	fma.rn.f64 	%fd761, %fd21, %fd755, %fd760;
	mul.f64 	%fd762, %fd55, %fd761;
	mul.f64 	%fd763, %fd55, %fd751;
	sub.f64 	%fd764, %fd762, %fd763;
	fma.rn.f64 	%fd765, %fd741, %fd764, %fd740;
	ld.global.f64 	%fd766, [%rd6+40];
	ld.global.f64 	%fd767, [%rd8+40];
	mul.f64 	%fd768, %fd27, %fd767;
	fma.rn.f64 	%fd769, %fd28, %fd766, %fd768;
	ld.global.f64 	%fd770, [%rd6+104];
	ld.global.f64 	%fd771, [%rd8+104];
	mul.f64 	%fd772, %fd27, %fd771;
	fma.rn.f64 	%fd773, %fd28, %fd770, %fd772;
	mul.f64 	%fd774, %fd20, %fd773;
	fma.rn.f64 	%fd775, %fd21, %fd769, %fd774;
	ld.global.f64 	%fd776, [%rd10+40];
	ld.global.f64 	%fd777, [%rd12+40];
	mul.f64 	%fd778, %fd27, %fd777;
	fma.rn.f64 	%fd779, %fd28, %fd776, %fd778;
	ld.global.f64 	%fd780, [%rd10+104];
	ld.global.f64 	%fd781, [%rd12+104];
	mul.f64 	%fd782, %fd27, %fd781;
	fma.rn.f64 	%fd783, %fd28, %fd780, %fd782;
	mul.f64 	%fd784, %fd20, %fd783;
	fma.rn.f64 	%fd785, %fd21, %fd779, %fd784;
	mul.f64 	%fd786, %fd57, %fd785;
	fma.rn.f64 	%fd787, %fd59, %fd775, %fd786;
	fma.rn.f64 	%fd788, %fd4, %fd787, %fd765;
	ld.global.f64 	%fd789, [%rd6+48];
	ld.global.f64 	%fd790, [%rd8+48];
	mul.f64 	%fd791, %fd30, %fd790;
	fma.rn.f64 	%fd792, %fd31, %fd789, %fd791;
	ld.global.f64 	%fd793, [%rd6+112];
	ld.global.f64 	%fd794, [%rd8+112];
	mul.f64 	%fd795, %fd30, %fd794;
	fma.rn.f64 	%fd796, %fd31, %fd793, %fd795;
	mul.f64 	%fd797, %fd17, %fd796;
	fma.rn.f64 	%fd798, %fd18, %fd792, %fd797;
	ld.global.f64 	%fd799, [%rd10+48];
	ld.global.f64 	%fd800, [%rd12+48];
	mul.f64 	%fd801, %fd30, %fd800;
	fma.rn.f64 	%fd802, %fd31, %fd799, %fd801;
	ld.global.f64 	%fd803, [%rd10+112];
	ld.global.f64 	%fd804, [%rd12+112];
	mul.f64 	%fd805, %fd30, %fd804;
	fma.rn.f64 	%fd806, %fd31, %fd803, %fd805;
	mul.f64 	%fd807, %fd17, %fd806;
	fma.rn.f64 	%fd808, %fd18, %fd802, %fd807;
	mul.f64 	%fd809, %fd57, %fd808;
	fma.rn.f64 	%fd810, %fd59, %fd798, %fd809;
	fma.rn.f64 	%fd811, %fd6, %fd810, %fd788;
	ld.global.f64 	%fd812, [%rd6+56];
	ld.global.f64 	%fd813, [%rd8+56];
	mul.f64 	%fd814, %fd30, %fd813;
	fma.rn.f64 	%fd815, %fd31, %fd812, %fd814;
	ld.global.f64 	%fd816, [%rd6+120];
	ld.global.f64 	%fd817, [%rd8+120];
	mul.f64 	%fd818, %fd30, %fd817;
	fma.rn.f64 	%fd819, %fd31, %fd816, %fd818;
	mul.f64 	%fd820, %fd20, %fd819;
	fma.rn.f64 	%fd821, %fd21, %fd815, %fd820;
	ld.global.f64 	%fd822, [%rd10+56];
	ld.global.f64 	%fd823, [%rd12+56];
	mul.f64 	%fd824, %fd30, %fd823;
	fma.rn.f64 	%fd825, %fd31, %fd822, %fd824;
	ld.global.f64 	%fd826, [%rd10+120];
	ld.global.f64 	%fd827, [%rd12+120];
	mul.f64 	%fd828, %fd30, %fd827;
	fma.rn.f64 	%fd829, %fd31, %fd826, %fd828;
	mul.f64 	%fd830, %fd20, %fd829;
	fma.rn.f64 	%fd831, %fd21, %fd825, %fd830;
	mul.f64 	%fd832, %fd57, %fd831;
	fma.rn.f64 	%fd833, %fd59, %fd821, %fd832;
	fma.rn.f64 	%fd834, %fd151, %fd833, %fd811;
	st.global.f64 	[%rd3+24], %fd834;
	ret;

}


// ===== COMPILED SASS (sm_100) =====

	.target	sm_100

	.elftype	@"ET_EXEC"


//--------------------- .note.nv.tkinfo           --------------------------
	.section	.note.nv.tkinfo,"",@"SHT_NOTE"
	.sectionflags	@"SHF_NOTE_NV_TKINFO"
	.tkinfo
        /*0018*/ 	.word	0x00000002
        /*0030*/ 	.string	""
        /*0030*/ 	.string	"ptxas"
        /*0030*/ 	.string	"Cuda compilation tools, release 13.0, V13.0.88"
        /*0030*/ 	.string	"Build cuda_13.0.r13.0/compiler.36424714_0"
        /*0030*/ 	.string	"-arch sm_100 -m 64 "



//--------------------- .note.nv.cuinfo           --------------------------
	.section	.note.nv.cuinfo,"",@"SHT_NOTE"
	.sectionflags	@"SHF_NOTE_NV_CUINFO"
        /*0018*/ 	.short	0x0002
        /*001a*/ 	.short	0x0064
        /*001c*/ 	.short	0x0082
	.zero		2


//--------------------- .nv.info                  --------------------------
	.section	.nv.info,"",@"SHT_CUDA_INFO"
	.align	4


	//----- nvinfo : EIATTR_REGCOUNT
	.align		4
        /*0000*/ 	.byte	0x04, 0x2f
        /*0002*/ 	.short	(.L_1 - .L_0)
	.align		4
.L_0:
        /*0004*/ 	.word	index@(_Z10r8herm3fcniiPdiiidddddddddS_iii)
        /*0008*/ 	.word	0x00000028


	//----- nvinfo : EIATTR_FRAME_SIZE
	.align		4
.L_1:
        /*000c*/ 	.byte	0x04, 0x11
        /*000e*/ 	.short	(.L_3 - .L_2)
	.align		4
.L_2:
        /*0010*/ 	.word	index@(_Z10r8herm3fcniiPdiiidddddddddS_iii)
        /*0014*/ 	.word	0x00000000


	//----- nvinfo : EIATTR_MIN_STACK_SIZE
	.align		4
.L_3:
        /*0018*/ 	.byte	0x04, 0x12
        /*001a*/ 	.short	(.L_5 - .L_4)
	.align		4
.L_4:
        /*001c*/ 	.word	index@(_Z10r8herm3fcniiPdiiidddddddddS_iii)
        /*0020*/ 	.word	0x00000000
.L_5:


//--------------------- .nv.compat                --------------------------
	.section	.nv.compat,"",@"SHT_CUDA_COMPAT_INFO"
	.align	4
        /*0000*/ 	.byte	0x02, 0x09, 0x00, 0x00, 0x02, 0x02, 0x01, 0x00, 0x02, 0x05, 0x05, 0x00, 0x03, 0x07, 0x01, 0x01
        /*0010*/ 	.byte	0x02, 0x03, 0x00, 0x00, 0x02, 0x06, 0x01, 0x00, 0x04, 0x0b, 0x08, 0x00, 0x01, 0x00, 0x00, 0x00
        /*0020*/ 	.byte	0x00, 0x00, 0x00, 0x00


//--------------------- .nv.info._Z10r8herm3fcniiPdiiidddddddddS_iii --------------------------
	.section	.nv.info._Z10r8herm3fcniiPdiiidddddddddS_iii,"",@"SHT_CUDA_INFO"
	.sectionflags	@""
	.align	4


	//----- nvinfo : EIATTR_CUDA_API_VERSION
	.align		4
        /*0000*/ 	.byte	0x04, 0x37
        /*0002*/ 	.short	(.L_7 - .L_6)
.L_6:
        /*0004*/ 	.word	0x00000082


	//----- nvinfo : EIATTR_KPARAM_INFO
	.align		4
.L_7:
        /*0008*/ 	.byte	0x04, 0x17
        /*000a*/ 	.short	(.L_9 - .L_8)
.L_8:
        /*000c*/ 	.word	0x00000000
        /*0010*/ 	.short	0x0012
        /*0012*/ 	.short	0x0078
        /*0014*/ 	.byte	0x00, 0xf0, 0x11, 0x00


	//----- nvinfo : EIATTR_KPARAM_INFO
	.align		4
.L_9:
        /*0018*/ 	.byte	0x04, 0x17
        /*001a*/ 	.short	(.L_11 - .L_10)
.L_10:
        /*001c*/ 	.word	0x00000000
        /*0020*/ 	.short	0x0011
        /*0022*/ 	.short	0x0074
        /*0024*/ 	.byte	0x00, 0xf0, 0x11, 0x00


	//----- nvinfo : EIATTR_KPARAM_INFO
	.align		4
.L_11:
        /*0028*/ 	.byte	0x04, 0x17
        /*002a*/ 	.short	(.L_13 - .L_12)
.L_12:
        /*002c*/ 	.word	0x00000000
        /*0030*/ 	.short	0x0010
        /*0032*/ 	.short	0x0070
        /*0034*/ 	.byte	0x00, 0xf0, 0x11, 0x00


	//----- nvinfo : EIATTR_KPARAM_INFO
	.align		4
.L_13:
        /*0038*/ 	.byte	0x04, 0x17
        /*003a*/ 	.short	(.L_15 - .L_14)
.L_14:
        /*003c*/ 	.word	0x00000000
        /*0040*/ 	.short	0x000f
        /*0042*/ 	.short	0x0068
        /*0044*/ 	.byte	0x00, 0xf5, 0x21, 0x00


	//----- nvinfo : EIATTR_KPARAM_INFO
	.align		4
.L_15:
        /*0048*/ 	.byte	0x04, 0x17
        /*004a*/ 	.short	(.L_17 - .L_16)
.L_16:
        /*004c*/ 	.word	0x00000000
        /*0050*/ 	.short	0x000e
        /*0052*/ 	.short	0x0060
        /*0054*/ 	.byte	0x00, 0xf0, 0x21, 0x00


	//----- nvinfo : EIATTR_KPARAM_INFO
	.align		4
.L_17:
        /*0058*/ 	.byte	0x04, 0x17
        /*005a*/ 	.short	(.L_19 - .L_18)
.L_18:
        /*005c*/ 	.word	0x00000000
        /*0060*/ 	.short	0x000d
        /*0062*/ 	.short	0x0058
        /*0064*/ 	.byte	0x00, 0xf0, 0x21, 0x00


	//----- nvinfo : EIATTR_KPARAM_INFO
	.align		4
.L_19:
        /*0068*/ 	.byte	0x04, 0x17
        /*006a*/ 	.short	(.L_21 - .L_20)
.L_20:
        /*006c*/ 	.word	0x00000000
        /*0070*/ 	.short	0x000c
        /*0072*/ 	.short	0x0050
        /*0074*/ 	.byte	0x00, 0xf0, 0x21, 0x00


	//----- nvinfo : EIATTR_KPARAM_INFO
	.align		4
.L_21:
        /*0078*/ 	.byte	0x04, 0x17
        /*007a*/ 	.short	(.L_23 - .L_22)
.L_22:
        /*007c*/ 	.word	0x00000000
        /*0080*/ 	.short	0x000b
        /*0082*/ 	.short	0x0048
        /*0084*/ 	.byte	0x00, 0xf0, 0x21, 0x00


	//----- nvinfo : EIATTR_KPARAM_INFO
	.align		4
.L_23:
        /*0088*/ 	.byte	0x04, 0x17
        /*008a*/ 	.short	(.L_25 - .L_24)
.L_24:
        /*008c*/ 	.word	0x00000000
        /*0090*/ 	.short	0x000a
        /*0092*/ 	.short	0x0040
        /*0094*/ 	.byte	0x00, 0xf0, 0x21, 0x00


	//----- nvinfo : EIATTR_KPARAM_INFO
	.align		4
.L_25:
        /*0098*/ 	.byte	0x04, 0x17
        /*009a*/ 	.short	(.L_27 - .L_26)
.L_26:
        /*009c*/ 	.word	0x00000000
        /*00a0*/ 	.short	0x0009
        /*00a2*/ 	.short	0x0038
        /*00a4*/ 	.byte	0x00, 0xf0, 0x21, 0x00


	//----- nvinfo : EIATTR_KPARAM_INFO
	.align		4
.L_27:
        /*00a8*/ 	.byte	0x04, 0x17
        /*00aa*/ 	.short	(.L_29 - .L_28)
.L_28:
        /*00ac*/ 	.word	0x00000000
        /*00b0*/ 	.short	0x0008
        /*00b2*/ 	.short	0x0030
        /*00b4*/ 	.byte	0x00, 0xf0, 0x21, 0x00


	//----- nvinfo : EIATTR_KPARAM_INFO
	.align		4
.L_29:
        /*00b8*/ 	.byte	0x04, 0x17
        /*00ba*/ 	.short	(.L_31 - .L_30)
.L_30:
        /*00bc*/ 	.word	0x00000000
        /*00c0*/ 	.short	0x0007
        /*00c2*/ 	.short	0x0028
        /*00c4*/ 	.byte	0x00, 0xf0, 0x21, 0x00


	//----- nvinfo : EIATTR_KPARAM_INFO
	.align		4
.L_31:
        /*00c8*/ 	.byte	0x04, 0x17
        /*00ca*/ 	.short	(.L_33 - .L_32)
.L_32:
        /*00cc*/ 	.word	0x00000000
        /*00d0*/ 	.short	0x0006
        /*00d2*/ 	.short	0x0020
        /*00d4*/ 	.byte	0x00, 0xf0, 0x21, 0x00


	//----- nvinfo : EIATTR_KPARAM_INFO
	.align		4
.L_33:
        /*00d8*/ 	.byte	0x04, 0x17
        /*00da*/ 	.short	(.L_35 - .L_34)
.L_34:
        /*00dc*/ 	.word	0x00000000
        /*00e0*/ 	.short	0x0005
        /*00e2*/ 	.short	0x0018
        /*00e4*/ 	.byte	0x00, 0xf0, 0x11, 0x00


	//----- nvinfo : EIATTR_KPARAM_INFO
	.align		4
.L_35:
        /*00e8*/ 	.byte	0x04, 0x17
        /*00ea*/ 	.short	(.L_37 - .L_36)
.L_36:
        /*00ec*/ 	.word	0x00000000
        /*00f0*/ 	.short	0x0004
        /*00f2*/ 	.short	0x0014
        /*00f4*/ 	.byte	0x00, 0xf0, 0x11, 0x00


	//----- nvinfo : EIATTR_KPARAM_INFO
	.align		4
.L_37:
        /*00f8*/ 	.byte	0x04, 0x17
        /*00fa*/ 	.short	(.L_39 - .L_38)
.L_38:
        /*00fc*/ 	.word	0x00000000
        /*0100*/ 	.short	0x0003
        /*0102*/ 	.short	0x0010
        /*0104*/ 	.byte	0x00, 0xf0, 0x11, 0x00


	//----- nvinfo : EIATTR_KPARAM_INFO
	.align		4
.L_39:
        /*0108*/ 	.byte	0x04, 0x17
        /*010a*/ 	.short	(.L_41 - .L_40)
.L_40:
        /*010c*/ 	.word	0x00000000
        /*0110*/ 	.short	0x0002
        /*0112*/ 	.short	0x0008
        /*0114*/ 	.byte	0x00, 0xf5, 0x21, 0x00


	//----- nvinfo : EIATTR_KPARAM_INFO
	.align		4
.L_41:
        /*0118*/ 	.byte	0x04, 0x17
        /*011a*/ 	.short	(.L_43 - .L_42)
.L_42:
        /*011c*/ 	.word	0x00000000
        /*0120*/ 	.short	0x0001
        /*0122*/ 	.short	0x0004
        /*0124*/ 	.byte	0x00, 0xf0, 0x11, 0x00


	//----- nvinfo : EIATTR_KPARAM_INFO
	.align		4
.L_43:
        /*0128*/ 	.byte	0x04, 0x17
        /*012a*/ 	.short	(.L_45 - .L_44)
.L_44:
        /*012c*/ 	.word	0x00000000
        /*0130*/ 	.short	0x0000
        /*0132*/ 	.short	0x0000
        /*0134*/ 	.byte	0x00, 0xf0, 0x11, 0x00


	//----- nvinfo : EIATTR_SPARSE_MMA_MASK
	.align		4
.L_45:
        /*0138*/ 	.byte	0x03, 0x50
        /*013a*/ 	.short	0x0000


	//----- nvinfo : EIATTR_MAXREG_COUNT
	.align		4
        /*013c*/ 	.byte	0x03, 0x1b
        /*013e*/ 	.short	0x00ff


	//----- nvinfo : EIATTR_MERCURY_ISA_VERSION
	.align		4
        /*0140*/ 	.byte	0x03, 0x5f
        /*0142*/ 	.short	0x0101


	//----- nvinfo : EIATTR_VRC_CTA_INIT_COUNT
	.align		4
        /*0144*/ 	.byte	0x02, 0x4a
	.zero		1
	.zero		1


	//----- nvinfo : EIATTR_EXIT_INSTR_OFFSETS
	.align		4
        /*0148*/ 	.byte	0x04, 0x1c
        /*014a*/ 	.short	(.L_47 - .L_46)


	//   ....[0]....
.L_46:
        /*014c*/ 	.word	0x000037b0


	//----- nvinfo : EIATTR_CBANK_PARAM_SIZE
	.align		4
.L_47:
        /*0150*/ 	.byte	0x03, 0x19
        /*0152*/ 	.short	0x007c


	//----- nvinfo : EIATTR_PARAM_CBANK
	.align		4
        /*0154*/ 	.byte	0x04, 0x0a
        /*0156*/ 	.short	(.L_49 - .L_48)
	.align		4
.L_48:
        /*0158*/ 	.word	index@(.nv.constant0._Z10r8herm3fcniiPdiiidddddddddS_iii)
        /*015c*/ 	.short	0x0380
        /*015e*/ 	.short	0x007c


	//----- nvinfo : EIATTR_SW_WAR
	.align		4
.L_49:
        /*0160*/ 	.byte	0x04, 0x36
        /*0162*/ 	.short	(.L_51 - .L_50)
.L_50:
        /*0164*/ 	.word	0x00000008
.L_51:


//--------------------- .nv.callgraph             --------------------------
	.section	.nv.callgraph,"",@"SHT_CUDA_CALLGRAPH"
	.align	4
	.sectionentsize	8
	.align		4
        /*0000*/ 	.word	0x00000000
	.align		4
        /*0004*/ 	.word	0xffffffff
	.align		4
        /*0008*/ 	.word	0x00000000
	.align		4
        /*000c*/ 	.word	0xfffffffe
	.align		4
        /*0010*/ 	.word	0x00000000
	.align		4
        /*0014*/ 	.word	0xfffffffd
	.align		4
        /*0018*/ 	.word	0x00000000
	.align		4
        /*001c*/ 	.word	0xfffffffc


//--------------------- .text._Z10r8herm3fcniiPdiiidddddddddS_iii --------------------------
	.section	.text._Z10r8herm3fcniiPdiiidddddddddS_iii,"ax",@progbits
	.align	128
        .global         _Z10r8herm3fcniiPdiiidddddddddS_iii
        .type           _Z10r8herm3fcniiPdiiidddddddddS_iii,@function
        .size           _Z10r8herm3fcniiPdiiidddddddddS_iii,(.L_x_1 - _Z10r8herm3fcniiPdiiidddddddddS_iii)
        .other          _Z10r8herm3fcniiPdiiidddddddddS_iii,@"STO_CUDA_ENTRY STV_DEFAULT"
_Z10r8herm3fcniiPdiiidddddddddS_iii:
.text._Z10r8herm3fcniiPdiiidddddddddS_iii:
[----:B------:R-:W-:Y:S01]  /*0000*/  LDC R1, c[0x0][0x37c] ;  /* 0x0000df00ff017b82 */ /* 0x000fe20000000800 */
[----:B------:R-:W0:Y:S07]  /*0010*/  LDCU.64 UR4, c[0x0][0x390] ;  /* 0x00007200ff0477ac */ /* 0x000e2e0008000a00 */
[----:B------:R-:W1:Y:S01]  /*0020*/  LDC.64 R2, c[0x0][0x3f0] ;  /* 0x0000fc00ff027b82 */ /* 0x000e620000000a00 */
[----:B------:R-:W2:Y:S01]  /*0030*/  LDCU UR7, c[0x0][0x398] ;  /* 0x00007300ff0777ac */ /* 0x000ea20008000800 */
[----:B------:R-:W3:Y:S06]  /*0040*/  LDCU.64 UR34, c[0x0][0x358] ;  /* 0x00006b00ff2277ac */ /* 0x000eec0008000a00 */
[----:B------:R-:W4:Y:S01]  /*0050*/  LDC.64 R8, c[0x0][0x3e8] ;  /* 0x0000fa00ff087b82 */ /* 0x000f220000000a00 */
[----:B------:R-:W5:Y:S01]  /*0060*/  LDCU.64 UR36, c[0x0][0x3b8] ;  /* 0x00007700ff2477ac */ /* 0x000f620008000a00 */
[----:B------:R-:W5:Y:S06]  /*0070*/  LDCU.64 UR38, c[0x0][0x3c8] ;  /* 0x00007900ff2677ac */ /* 0x000f6c0008000a00 */
[----:B------:R-:W5:Y:S01]  /*0080*/  LDC.64 R14, c[0x0][0x3a8] ;  /* 0x0000ea00ff0e7b82 */ /* 0x000f620000000a00 */
[----:B0-----:R-:W-:-:S02]  /*0090*/  UIADD3 UR6, UPT, UPT, UR5, -0x1, URZ ;  /* 0xffffffff05067890 */ /* 0x001fc4000fffe0ff */
[----:B--2---:R-:W-:Y:S02]  /*00a0*/  UIADD3 UR5, UPT, UPT, UR7, 0x1fffffff, URZ ;  /* 0x1fffffff07057890 */ /* 0x004fe4000fffe0ff */
[----:B------:R-:W-:-:S03]  /*00b0*/  UIADD3 UR4, UPT, UPT, UR4, 0x1fffffff, URZ ;  /* 0x1fffffff04047890 */ /* 0x000fc6000fffe0ff */
[----:B------:R-:W0:Y:S01]  /*00c0*/  LDC.64 R12, c[0x0][0x3a0] ;  /* 0x0000e800ff0c7b82 */ /* 0x000e220000000a00 */
[C---:B-1----:R-:W-:Y:S01]  /*00d0*/  IMAD R29, R2.reuse, UR6, RZ ;  /* 0x00000006021d7c24 */ /* 0x042fe2000f8e02ff */
[----:B------:R-:W1:Y:S01]  /*00e0*/  LDCU.64 UR40, c[0x0][0x3d8] ;  /* 0x00007b00ff2877ac */ /* 0x000e620008000a00 */
[----:B------:R-:W-:Y:S02]  /*00f0*/  IMAD R28, R2, UR5, RZ ;  /* 0x00000005021c7c24 */ /* 0x000fe4000f8e02ff */
[----:B------:R-:W-:Y:S01]  /*0100*/  IMAD.SHL.U32 R29, R29, 0x8, RZ ;  /* 0x000000081d1d7824 */ /* 0x000fe200078e00ff */
[----:B------:R-:W2:Y:S01]  /*0110*/  LDCU.64 UR42, c[0x0][0x3c0] ;  /* 0x00007800ff2a77ac */ /* 0x000ea20008000a00 */
[----:B------:R-:W-:Y:S02]  /*0120*/  IMAD R4, R28, R3, UR4 ;  /* 0x000000041c047e24 */ /* 0x000fe4000f8e0203 */
[--C-:B------:R-:W-:Y:S02]  /*0130*/  IMAD R0, R2, 0x8, R29.reuse ;  /* 0x0000000802007824 */ /* 0x100fe400078e021d */
[----:B------:R-:W-:-:S02]  /*0140*/  IMAD R7, R4, 0x8, R29 ;  /* 0x0000000804077824 */ /* 0x000fc400078e021d */
[----:B------:R-:W-:-:S04]  /*0150*/  IMAD R11, R4, 0x8, R0 ;  /* 0x00000008040b7824 */ /* 0x000fc800078e0200 */
[----:B----4-:R-:W-:-:S05]  /*0160*/  IMAD.WIDE R10, R11, 0x8, R8 ;  /* 0x000000080b0a7825 */ /* 0x010fca00078e0208 */
[----:B---3--:R-:W3:Y:S01]  /*0170*/  LDG.E.64 R26, desc[UR34][R10.64+0x40] ;  /* 0x000040220a1a7981 */ /* 0x008ee2000c1e1b00 */
[----:B------:R-:W-:Y:S01]  /*0180*/  IMAD.WIDE R6, R7, 0x8, R8 ;  /* 0x0000000807067825 */ /* 0x000fe200078e0208 */
[C---:B-----5:R-:W-:Y:S02]  /*0190*/  DADD R4, R14.reuse, R14 ;  /* 0x000000000e047229 */ /* 0x060fe4000000000e */
[----:B------:R-:W-:Y:S01]  /*01a0*/  DMUL R22, R14, R14 ;  /* 0x0000000e0e167228 */ /* 0x000fe20000000000 */
[----:B------:R-:W4:Y:S04]  /*01b0*/  LDG.E.64 R34, desc[UR34][R10.64+0x48] ;  /* 0x000048220a227981 */ /* 0x000f28000c1e1b00 */
[----:B------:R-:W5:Y:S01]  /*01c0*/  LDG.E.64 R20, desc[UR34][R6.64+0x40] ;  /* 0x0000402206147981 */ /* 0x000f62000c1e1b00 */
[----:B------:R-:W-:-:S03]  /*01d0*/  DADD R16, -R4, 3 ;  /* 0x4008000004107429 */ /* 0x000fc60000000100 */
[----:B------:R-:W2:Y:S01]  /*01e0*/  LDG.E.64 R4, desc[UR34][R10.64] ;  /* 0x000000220a047981 */ /* 0x000ea2000c1e1b00 */
[----:B0-----:R-:W-:-:S04]  /*01f0*/  DADD R18, R12, R12 ;  /* 0x000000000c127229 */ /* 0x001fc8000000000c */
[----:B------:R-:W-:Y:S02]  /*0200*/  DMUL R30, R22, R16 ;  /* 0x00000010161e7228 */ /* 0x000fe40000000000 */
[----:B------:R-:W4:Y:S01]  /*0210*/  LDG.E.64 R16, desc[UR34][R6.64] ;  /* 0x0000002206107981 */ /* 0x000f22000c1e1b00 */
[----:B------:R-:W-:Y:S02]  /*0220*/  DMUL R24, R12, R12 ;  /* 0x0000000c0c187228 */ /* 0x000fe40000000000 */
[----:B------:R-:W-:-:S05]  /*0230*/  DADD R18, -R18, 3 ;  /* 0x4008000012127429 */ /* 0x000fca0000000100 */
[----:B------:R-:W-:Y:S02]  /*0240*/  R2UR UR12, R30 ;  /* 0x000000001e0c72ca */ /* 0x000fe400000e0000 */
[----:B------:R-:W-:Y:S01]  /*0250*/  R2UR UR13, R31 ;  /* 0x000000001f0d72ca */ /* 0x000fe200000e0000 */
[----:B------:R-:W-:Y:S02]  /*0260*/  DMUL R30, R24, R18 ;  /* 0x00000012181e7228 */ /* 0x000fe40000000000 */
[----:B------:R-:W-:-:S08]  /*0270*/  DADD R18, -R12, 1 ;  /* 0x3ff000000c127429 */ /* 0x000fd00000000100 */
[----:B------:R-:W-:Y:S01]  /*0280*/  IMAD.U32 R32, RZ, RZ, UR12 ;  /* 0x0000000cff207e24 */ /* 0x000fe2000f8e00ff */
[----:B------:R-:W-:Y:S01]  /*0290*/  R2UR UR6, R30 ;  /* 0x000000001e0672ca */ /* 0x000fe200000e0000 */
[C---:B------:R-:W-:Y:S01]  /*02a0*/  DMUL R24, R18.reuse, -R24 ;  /* 0x8000001812187228 */ /* 0x040fe20000000000 */
[----:B------:R-:W-:Y:S02]  /*02b0*/  MOV R33, UR13 ;  /* 0x0000000d00217c02 */ /* 0x000fe40008000f00 */
[----:B------:R-:W-:Y:S01]  /*02c0*/  R2UR UR7, R31 ;  /* 0x000000001f0772ca */ /* 0x000fe200000e0000 */
[----:B------:R-:W-:-:S03]  /*02d0*/  DMUL R30, R18, R18 ;  /* 0x00000012121e7228 */ /* 0x000fc60000000000 */
[----:B------:R-:W-:Y:S01]  /*02e0*/  DADD R18, -R32, 1 ;  /* 0x3ff0000020127429 */ /* 0x000fe20000000100 */
[----:B------:R-:W4:Y:S04]  /*02f0*/  LDG.E.64 R32, desc[UR34][R10.64+0x8] ;  /* 0x000008220a207981 */ /* 0x000f28000c1e1b00 */
[----:B------:R-:W-:-:S05]  /*0300*/  DMUL R12, R30, R12 ;  /* 0x0000000c1e0c7228 */ /* 0x000fca0000000000 */
[----:B------:R-:W-:Y:S02]  /*0310*/  R2UR UR14, R18 ;  /* 0x00000000120e72ca */ /* 0x000fe400000e0000 */
[----:B------:R-:W-:Y:S02]  /*0320*/  R2UR UR15, R19 ;  /* 0x00000000130f72ca */ /* 0x000fe400000e0000 */
[----:B------:R-:W4:Y:S01]  /*0330*/  LDG.E.64 R18, desc[UR34][R6.64+0x8] ;  /* 0x0000082206127981 */ /* 0x000f22000c1e1b00 */
[----:B------:R-:W-:Y:S02]  /*0340*/  IMAD.U32 R30, RZ, RZ, UR6 ;  /* 0x00000006ff1e7e24 */ /* 0x000fe4000f8e00ff */
[----:B------:R-:W-:-:S06]  /*0350*/  IMAD.U32 R31, RZ, RZ, UR7 ;  /* 0x00000007ff1f7e24 */ /* 0x000fcc000f8e00ff */
[----:B------:R-:W-:-:S10]  /*0360*/  DADD R30, -R30, 1 ;  /* 0x3ff000001e1e7429 */ /* 0x000fd40000000100 */
[----:B------:R-:W-:Y:S02]  /*0370*/  R2UR UR8, R30 ;  /* 0x000000001e0872ca */ /* 0x000fe400000e0000 */
[----:B------:R-:W-:Y:S02]  /*0380*/  R2UR UR9, R31 ;  /* 0x000000001f0972ca */ /* 0x000fe400000e0000 */
[----:B------:R-:W4:Y:S01]  /*0390*/  LDG.E.64 R30, desc[UR34][R6.64+0x48] ;  /* 0x00004822061e7981 */ /* 0x000f22000c1e1b00 */
[----:B------:R-:W-:-:S04]  /*03a0*/  IMAD.IADD R2, R28, 0x1, R2 ;  /* 0x000000011c027824 */ /* 0x000fc800078e0202 */
[----:B------:R-:W-:-:S04]  /*03b0*/  IMAD R2, R2, R3, UR4 ;  /* 0x0000000402027e24 */ /* 0x000fc8000f8e0203 */
[C---:B------:R-:W-:Y:S01]  /*03c0*/  IMAD R3, R2.reuse, 0x8, R0 ;  /* 0x0000000802037824 */ /* 0x040fe200078e0200 */
[----:B------:R-:W-:-:S03]  /*03d0*/  LEA R29, R2, R29, 0x3 ;  /* 0x0000001d021d7211 */ /* 0x000fc600078e18ff */
[----:B------:R-:W-:-:S04]  /*03e0*/  IMAD.WIDE R2, R3, 0x8, R8 ;  /* 0x0000000803027825 */ /* 0x000fc800078e0208 */
[----:B------:R-:W-:Y:S02]  /*03f0*/  IMAD.WIDE R8, R29, 0x8, R8 ;  /* 0x000000081d087825 */ /* 0x000fe400078e0208 */
[----:B------:R-:W4:Y:S01]  /*0400*/  LDG.E.64 R28, desc[UR34][R2.64] ;  /* 0x00000022021c7981 */ /* 0x000f22000c1e1b00 */
[----:B---3--:R-:W-:-:S08]  /*0410*/  DMUL R26, R26, UR12 ;  /* 0x0000000c1a1a7c28 */ /* 0x008fd00008000000 */
[----:B-----5:R-:W-:Y:S02]  /*0420*/  DFMA R20, R20, UR14, R26 ;  /* 0x0000000e14147c2b */ /* 0x020fe4000800001a */
[----:B------:R-:W3:Y:S01]  /*0430*/  LDG.E.64 R26, desc[UR34][R8.64] ;  /* 0x00000022081a7981 */ /* 0x000ee2000c1e1b00 */
[----:B--2---:R-:W-:-:S08]  /*0440*/  DMUL R4, R4, UR12 ;  /* 0x0000000c04047c28 */ /* 0x004fd00008000000 */
[----:B----4-:R-:W-:Y:S02]  /*0450*/  DFMA R16, R16, UR14, R4 ;  /* 0x0000000e10107c2b */ /* 0x010fe40008000004 */
[----:B------:R-:W-:Y:S01]  /*0460*/  DMUL R4, R20, UR6 ;  /* 0x0000000614047c28 */ /* 0x000fe20008000000 */
[----:B------:R-:W2:Y:S07]  /*0470*/  LDG.E.64 R20, desc[UR34][R2.64+0x40] ;  /* 0x0000402202147981 */ /* 0x000eae000c1e1b00 */
[----:B------:R-:W-:-:S02]  /*0480*/  DFMA R16, R16, UR8, R4 ;  /* 0x0000000810107c2b */ /* 0x000fc40008000004 */
[----:B------:R-:W4:Y:S01]  /*0490*/  LDG.E.64 R4, desc[UR34][R8.64+0x40] ;  /* 0x0000402208047981 */ /* 0x000f22000c1e1b00 */
[----:B------:R-:W-:Y:S02]  /*04a0*/  R2UR UR4, R24 ;  /* 0x00000000180472ca */ /* 0x000fe400000e0000 */
[----:B------:R-:W-:Y:S02]  /*04b0*/  R2UR UR5, R25 ;  /* 0x00000000190572ca */ /* 0x000fe400000e0000 */
[----:B------:R-:W5:Y:S01]  /*04c0*/  LDG.E.64 R24, desc[UR34][R2.64+0x48] ;  /* 0x0000482202187981 */ /* 0x000f62000c1e1b00 */
[----:B------:R-:W-:-:S08]  /*04d0*/  DMUL R32, R32, UR12 ;  /* 0x0000000c20207c28 */ /* 0x000fd00008000000 */
[----:B------:R-:W-:Y:S02]  /*04e0*/  DFMA R18, R18, UR14, R32 ;  /* 0x0000000e12127c2b */ /* 0x000fe40008000020 */
[----:B------:R-:W5:Y:S01]  /*04f0*/  LDG.E.64 R32, desc[UR34][R8.64+0x48] ;  /* 0x0000482208207981 */ /* 0x000f62000c1e1b00 */
[----:B------:R-:W-:Y:S01]  /*0500*/  R2UR UR10, R12 ;  /* 0x000000000c0a72ca */ /* 0x000fe200000e0000 */
[----:B------:R-:W-:Y:S01]  /*0510*/  DMUL R34, R34, UR12 ;  /* 0x0000000c22227c28 */ /* 0x000fe20008000000 */
[----:B------:R-:W-:Y:S02]  /*0520*/  R2UR UR11, R13 ;  /* 0x000000000d0b72ca */ /* 0x000fe400000e0000 */
[----:B------:R-:W5:Y:S05]  /*0530*/  LDG.E.64 R12, desc[UR34][R2.64+0x8] ;  /* 0x00000822020c7981 */ /* 0x000f6a000c1e1b00 */
[----:B------:R-:W-:Y:S01]  /*0540*/  DFMA R34, R30, UR14, R34 ;  /* 0x0000000e1e227c2b */ /* 0x000fe20008000022 */
[----:B------:R-:W5:Y:S07]  /*0550*/  LDG.E.64 R30, desc[UR34][R8.64+0x8] ;  /* 0x00000822081e7981 */ /* 0x000f6e000c1e1b00 */
[----:B------:R-:W-:-:S08]  /*0560*/  DMUL R34, R34, UR4 ;  /* 0x0000000422227c28 */ /* 0x000fd00008000000 */
[----:B------:R-:W-:Y:S02]  /*0570*/  DFMA R18, R18, UR10, R34 ;  /* 0x0000000a12127c2b */ /* 0x000fe40008000022 */
[----:B------:R-:W-:Y:S01]  /*0580*/  DMUL R34, R28, UR12 ;  /* 0x0000000c1c227c28 */ /* 0x000fe20008000000 */
[----:B------:R-:W5:Y:S07]  /*0590*/  LDG.E.64 R28, desc[UR34][R2.64+0x10] ;  /* 0x00001022021c7981 */ /* 0x000f6e000c1e1b00 */
[----:B---3--:R-:W-:Y:S01]  /*05a0*/  DFMA R34, R26, UR14, R34 ;  /* 0x0000000e1a227c2b */ /* 0x008fe20008000022 */
[----:B------:R-:W3:Y:S01]  /*05b0*/  LDG.E.64 R26, desc[UR34][R8.64+0x10] ;  /* 0x00001022081a7981 */ /* 0x000ee2000c1e1b00 */
[----:B--2---:R-:W-:-:S08]  /*05c0*/  DMUL R20, R20, UR12 ;  /* 0x0000000c14147c28 */ /* 0x004fd00008000000 */
[----:B----4-:R-:W-:Y:S02]  /*05d0*/  DFMA R4, R4, UR14, R20 ;  /* 0x0000000e04047c2b */ /* 0x010fe40008000014 */
[----:B------:R-:W0:Y:S06]  /*05e0*/  LDC.64 R20, c[0x0][0x3b0] ;  /* 0x0000ec00ff147b82 */ /* 0x000e2c0000000a00 */
[----:B------:R-:W-:-:S08]  /*05f0*/  DMUL R4, R4, UR6 ;  /* 0x0000000604047c28 */ /* 0x000fd00008000000 */
[----:B------:R-:W-:Y:S02]  /*0600*/  DFMA R4, R34, UR8, R4 ;  /* 0x0000000822047c2b */ /* 0x000fe40008000004 */
[----:B-----5:R-:W-:Y:S02]  /*0610*/  DMUL R34, R24, UR12 ;  /* 0x0000000c18227c28 */ /* 0x020fe40008000000 */
[----:B0-----:R-:W-:-:S06]  /*0620*/  DADD R24, R20, R20 ;  /* 0x0000000014187229 */ /* 0x001fcc0000000014 */
[----:B------:R-:W-:Y:S02]  /*0630*/  DFMA R32, R32, UR14, R34 ;  /* 0x0000000e20207c2b */ /* 0x000fe40008000022 */
[----:B------:R-:W-:Y:S02]  /*0640*/  DADD R34, -R24, 3 ;  /* 0x4008000018227429 */ /* 0x000fe40000000100 */
[----:B------:R-:W-:Y:S02]  /*0650*/  DMUL R24, R20, R20 ;  /* 0x0000001414187228 */ /* 0x000fe40000000000 */
[----:B------:R-:W-:-:S06]  /*0660*/  DMUL R12, R12, UR12 ;  /* 0x0000000c0c0c7c28 */ /* 0x000fcc0008000000 */
[----:B------:R-:W-:Y:S02]  /*0670*/  DMUL R34, R24, R34 ;  /* 0x0000002218227228 */ /* 0x000fe40000000000 */
[----:B------:R-:W-:-:S08]  /*0680*/  DMUL R32, R32, UR4 ;  /* 0x0000000420207c28 */ /* 0x000fd00008000000 */
[----:B------:R-:W-:Y:S02]  /*0690*/  R2UR UR20, R34 ;  /* 0x00000000221472ca */ /* 0x000fe400000e0000 */
[----:B------:R-:W-:Y:S01]  /*06a0*/  R2UR UR21, R35 ;  /* 0x00000000231572ca */ /* 0x000fe200000e0000 */
[----:B------:R-:W-:Y:S02]  /*06b0*/  DFMA R30, R30, UR14, R12 ;  /* 0x0000000e1e1e7c2b */ /* 0x000fe4000800000c */
[----:B------:R-:W-:-:S06]  /*06c0*/  DADD R12, -R14, 1 ;  /* 0x3ff000000e0c7429 */ /* 0x000fcc0000000100 */
[----:B------:R-:W-:Y:S02]  /*06d0*/  DFMA R30, R30, UR10, R32 ;  /* 0x0000000a1e1e7c2b */ /* 0x000fe40008000020 */
[----:B------:R-:W-:Y:S02]  /*06e0*/  IMAD.U32 R32, RZ, RZ, UR20 ;  /* 0x00000014ff207e24 */ /* 0x000fe4000f8e00ff */
[----:B------:R-:W-:Y:S01]  /*06f0*/  IMAD.U32 R33, RZ, RZ, UR21 ;  /* 0x00000015ff217e24 */ /* 0x000fe2000f8e00ff */
[----:B------:R-:W-:-:S05]  /*0700*/  DMUL R22, R12, -R22 ;  /* 0x800000160c167228 */ /* 0x000fca0000000000 */
[----:B------:R-:W-:Y:S02]  /*0710*/  DADD R32, -R32, 1 ;  /* 0x3ff0000020207429 */ /* 0x000fe40000000100 */
[----:B------:R-:W-:-:S03]  /*0720*/  DMUL R34, R12, R12 ;  /* 0x0000000c0c227228 */ /* 0x000fc60000000000 */
[----:B------:R-:W-:Y:S02]  /*0730*/  R2UR UR16, R22 ;  /* 0x00000000161072ca */ /* 0x000fe400000e0000 */
[----:B------:R-:W-:Y:S02]  /*0740*/  R2UR UR17, R23 ;  /* 0x00000000171172ca */ /* 0x000fe400000e0000 */
[----:B------:R-:W2:Y:S01]  /*0750*/  LDG.E.64 R22, desc[UR34][R2.64+0x50] ;  /* 0x0000502202167981 */ /* 0x000ea2000c1e1b00 */
[----:B------:R-:W-:Y:S02]  /*0760*/  R2UR UR22, R32 ;  /* 0x00000000201672ca */ /* 0x000fe400000e0000 */
[----:B------:R-:W-:Y:S01]  /*0770*/  R2UR UR23, R33 ;  /* 0x00000000211772ca */ /* 0x000fe200000e0000 */
[----:B------:R-:W-:Y:S01]  /*0780*/  DMUL R4, R4, UR20 ;  /* 0x0000001404047c28 */ /* 0x000fe20008000000 */
[----:B------:R-:W4:Y:S01]  /*0790*/  LDG.E.64 R32, desc[UR34][R8.64+0x50] ;  /* 0x0000502208207981 */ /* 0x000f22000c1e1b00 */
[----:B------:R-:W-:-:S02]  /*07a0*/  DMUL R34, R34, R14 ;  /* 0x0000000e22227228 */ /* 0x000fc40000000000 */
[----:B------:R-:W-:-:S08]  /*07b0*/  DMUL R30, R30, UR20 ;  /* 0x000000141e1e7c28 */ /* 0x000fd00008000000 */
[----:B------:R-:W-:Y:S01]  /*07c0*/  DFMA R16, R16, UR22, R4 ;  /* 0x0000001610107c2b */ /* 0x000fe20008000004 */
[----:B------:R-:W5:Y:S01]  /*07d0*/  LDG.E.64 R4, desc[UR34][R10.64+0x10] ;  /* 0x000010220a047981 */ /* 0x000f62000c1e1b00 */
[----:B------:R-:W-:Y:S02]  /*07e0*/  R2UR UR18, R34 ;  /* 0x00000000221272ca */ /* 0x000fe400000e0000 */
[----:B------:R-:W-:Y:S01]  /*07f0*/  R2UR UR19, R35 ;  /* 0x00000000231372ca */ /* 0x000fe200000e0000 */
[----:B------:R-:W-:Y:S02]  /*0800*/  DFMA R18, R18, UR22, R30 ;  /* 0x0000001612127c2b */ /* 0x000fe4000800001e */
[----:B------:R-:W-:Y:S01]  /*0810*/  DMUL R34, R28, UR16 ;  /* 0x000000101c227c28 */ /* 0x000fe20008000000 */
[----:B------:R-:W5:Y:S04]  /*0820*/  LDG.E.64 R30, desc[UR34][R10.64+0x50] ;  /* 0x000050220a1e7981 */ /* 0x000f68000c1e1b00 */
[----:B------:R-:W5:Y:S05]  /*0830*/  LDG.E.64 R28, desc[UR34][R6.64+0x10] ;  /* 0x00001022061c7981 */ /* 0x000f6a000c1e1b00 */
[----:B---3--:R-:W-:Y:S01]  /*0840*/  DFMA R34, R26, UR18, R34 ;  /* 0x000000121a227c2b */ /* 0x008fe20008000022 */
[----:B------:R-:W3:Y:S01]  /*0850*/  LDG.E.64 R26, desc[UR34][R6.64+0x50] ;  /* 0x00005022061a7981 */ /* 0x000ee2000c1e1b00 */
[----:B--2---:R-:W-:-:S08]  /*0860*/  DMUL R22, R22, UR16 ;  /* 0x0000001016167c28 */ /* 0x004fd00008000000 */
[----:B----4-:R-:W-:Y:S01]  /*0870*/  DFMA R22, R32, UR18, R22 ;  /* 0x0000001220167c2b */ /* 0x010fe20008000016 */
[----:B------:R-:W2:Y:S01]  /*0880*/  LDG.E.64 R32, desc[UR34][R8.64+0x18] ;  /* 0x0000182208207981 */ /* 0x000ea2000c1e1b00 */
[----:B-----5:R-:W-:-:S03]  /*0890*/  DMUL R36, R4, UR16 ;  /* 0x0000001004247c28 */ /* 0x020fc60008000000 */
[----:B------:R-:W4:Y:S03]  /*08a0*/  LDG.E.64 R4, desc[UR34][R2.64+0x18] ;  /* 0x0000182202047981 */ /* 0x000f26000c1e1b00 */
[----:B------:R-:W-:Y:S02]  /*08b0*/  DMUL R22, R22, UR6 ;  /* 0x0000000616167c28 */ /* 0x000fe40008000000 */
[----:B------:R-:W-:-:S06]  /*08c0*/  DMUL R30, R30, UR16 ;  /* 0x000000101e1e7c28 */ /* 0x000fcc0008000000 */
[----:B------:R-:W-:Y:S01]  /*08d0*/  DFMA R22, R34, UR8, R22 ;  /* 0x0000000822167c2b */ /* 0x000fe20008000016 */
[----:B------:R-:W5:Y:S01]  /*08e0*/  LDG.E.64 R34, desc[UR34][R2.64+0x58] ;  /* 0x0000582202227981 */ /* 0x000f62000c1e1b00 */
[----:B------:R-:W-:-:S03]  /*08f0*/  DFMA R36, R28, UR18, R36 ;  /* 0x000000121c247c2b */ /* 0x000fc60008000024 */
[----:B------:R-:W5:Y:S03]  /*0900*/  LDG.E.64 R28, desc[UR34][R8.64+0x58] ;  /* 0x00005822081c7981 */ /* 0x000f66000c1e1b00 */
[----:B------:R-:W-:Y:S02]  /*0910*/  DMUL R22, R22, UR20 ;  /* 0x0000001416167c28 */ /* 0x000fe40008000000 */
[----:B---3--:R-:W-:-:S08]  /*0920*/  DFMA R26, R26, UR18, R30 ;  /* 0x000000121a1a7c2b */ /* 0x008fd0000800001e */
[----:B------:R-:W-:Y:S02]  /*0930*/  DMUL R30, R26, UR6 ;  /* 0x000000061a1e7c28 */ /* 0x000fe40008000000 */
[----:B------:R-:W-:Y:S01]  /*0940*/  DFMA R26, R18, UR36, R16 ;  /* 0x00000024121a7c2b */ /* 0x000fe20008000010 */
[----:B------:R-:W3:Y:S05]  /*0950*/  LDG.E.64 R16, desc[UR34][R10.64+0x18] ;  /* 0x000018220a107981 */ /* 0x000eea000c1e1b00 */
[----:B------:R-:W-:Y:S01]  /*0960*/  DFMA R30, R36, UR8, R30 ;  /* 0x00000008241e7c2b */ /* 0x000fe2000800001e */
[----:B------:R-:W3:Y:S04]  /*0970*/  LDG.E.64 R18, desc[UR34][R6.64+0x18] ;  /* 0x0000182206127981 */ /* 0x000ee8000c1e1b00 */
[----:B------:R-:W3:Y:S03]  /*0980*/  LDG.E.64 R36, desc[UR34][R8.64+0x38] ;  /* 0x0000382208247981 */ /* 0x000ee6000c1e1b00 */
[----:B------:R-:W-:Y:S01]  /*0990*/  DFMA R30, R30, UR22, R22 ;  /* 0x000000161e1e7c2b */ /* 0x000fe20008000016 */
[----:B------:R-:W3:Y:S07]  /*09a0*/  LDG.E.64 R22, desc[UR34][R10.64+0x58] ;  /* 0x000058220a167981 */ /* 0x000eee000c1e1b00 */
[----:B------:R-:W-:-:S02]  /*09b0*/  DFMA R26, R30, UR38, R26 ;  /* 0x000000261e1a7c2b */ /* 0x000fc4000800001a */
[----:B------:R-:W3:Y:S01]  /*09c0*/  LDG.E.64 R30, desc[UR34][R6.64+0x58] ;  /* 0x00005822061e7981 */ /* 0x000ee2000c1e1b00 */
[----:B----4-:R-:W-:-:S08]  /*09d0*/  DMUL R4, R4, UR12 ;  /* 0x0000000c04047c28 */ /* 0x010fd00008000000 */
[----:B--2---:R-:W-:Y:S02]  /*09e0*/  DFMA R32, R32, UR14, R4 ;  /* 0x0000000e20207c2b */ /* 0x004fe40008000004 */
[----:B------:R-:W-:Y:S02]  /*09f0*/  DADD R4, -R20, 1 ;  /* 0x3ff0000014047429 */ /* 0x000fe40000000100 */
[----:B-----5:R-:W-:-:S06]  /*0a00*/  DMUL R34, R34, UR12 ;  /* 0x0000000c22227c28 */ /* 0x020fcc0008000000 */
[----:B------:R-:W-:Y:S02]  /*0a10*/  DMUL R24, R4, -R24 ;  /* 0x8000001804187228 */ /* 0x000fe40000000000 */
[----:B------:R-:W-:Y:S02]  /*0a20*/  DFMA R28, R28, UR14, R34 ;  /* 0x0000000e1c1c7c2b */ /* 0x000fe40008000022 */
[----:B------:R-:W-:-:S06]  /*0a30*/  DMUL R34, R4, R4 ;  /* 0x0000000404227228 */ /* 0x000fcc0000000000 */
[----:B------:R-:W-:Y:S01]  /*0a40*/  R2UR UR24, R24 ;  /* 0x00000000181872ca */ /* 0x000fe200000e0000 */
[----:B------:R-:W-:Y:S01]  /*0a50*/  DMUL R28, R28, UR6 ;  /* 0x000000061c1c7c28 */ /* 0x000fe20008000000 */
[----:B------:R-:W-:Y:S02]  /*0a60*/  R2UR UR25, R25 ;  /* 0x00000000191972ca */ /* 0x000fe400000e0000 */
[----:B------:R-:W2:Y:S01]  /*0a70*/  LDG.E.64 R24, desc[UR34][R10.64+0x20] ;  /* 0x000020220a187981 */ /* 0x000ea2000c1e1b00 */
[----:B------:R-:W-:-:S03]  /*0a80*/  DMUL R34, R34, R20 ;  /* 0x0000001422227228 */ /* 0x000fc60000000000 */
[----:B------:R-:W4:Y:S01]  /*0a90*/  LDG.E.64 R20, desc[UR34][R6.64+0x20] ;  /* 0x0000202206147981 */ /* 0x000f22000c1e1b00 */
[----:B------:R-:W-:-:S06]  /*0aa0*/  DFMA R28, R32, UR8, R28 ;  /* 0x00000008201c7c2b */ /* 0x000fcc000800001c */
[----:B------:R-:W-:Y:S02]  /*0ab0*/  R2UR UR26, R34 ;  /* 0x00000000221a72ca */ /* 0x000fe400000e0000 */
[----:B------:R-:W-:Y:S01]  /*0ac0*/  R2UR UR27, R35 ;  /* 0x00000000231b72ca */ /* 0x000fe200000e0000 */
[----:B---3--:R-:W-:Y:S01]  /*0ad0*/  DMUL R32, R16, UR12 ;  /* 0x0000000c10207c28 */ /* 0x008fe20008000000 */
[----:B------:R-:W3:Y:S07]  /*0ae0*/  LDG.E.64 R16, desc[UR34][R10.64+0x60] ;  /* 0x000060220a107981 */ /* 0x000eee000c1e1b00 */
[----:B------:R-:W-:Y:S01]  /*0af0*/  DFMA R32, R18, UR14, R32 ;  /* 0x0000000e12207c2b */ /* 0x000fe20008000020 */
[----:B------:R-:W5:Y:S01]  /*0b00*/  LDG.E.64 R18, desc[UR34][R2.64+0x60] ;  /* 0x0000602202127981 */ /* 0x000f62000c1e1b00 */
[----:B------:R-:W-:-:S03]  /*0b10*/  DMUL R34, R22, UR12 ;  /* 0x0000000c16227c28 */ /* 0x000fc60008000000 */
[----:B------:R-:W5:Y:S05]  /*0b20*/  LDG.E.64 R22, desc[UR34][R6.64+0x60] ;  /* 0x0000602206167981 */ /* 0x000f6a000c1e1b00 */
[----:B------:R-:W-:Y:S01]  /*0b30*/  DFMA R34, R30, UR14, R34 ;  /* 0x0000000e1e227c2b */ /* 0x000fe20008000022 */
[----:B------:R-:W5:Y:S07]  /*0b40*/  LDG.E.64 R30, desc[UR34][R8.64+0x60] ;  /* 0x00006022081e7981 */ /* 0x000f6e000c1e1b00 */
[----:B------:R-:W-:-:S08]  /*0b50*/  DMUL R34, R34, UR6 ;  /* 0x0000000622227c28 */ /* 0x000fd00008000000 */
[----:B------:R-:W-:Y:S02]  /*0b60*/  DFMA R32, R32, UR8, R34 ;  /* 0x0000000820207c2b */ /* 0x000fe40008000022 */
[----:B------:R-:W-:Y:S01]  /*0b70*/  DMUL R34, R28, UR24 ;  /* 0x000000181c227c28 */ /* 0x000fe20008000000 */
[----:B------:R-:W5:Y:S07]  /*0b80*/  LDG.E.64 R28, desc[UR34][R2.64+0x20] ;  /* 0x00002022021c7981 */ /* 0x000f6e000c1e1b00 */
[----:B------:R-:W-:Y:S01]  /*0b90*/  DFMA R34, R32, UR26, R34 ;  /* 0x0000001a20227c2b */ /* 0x000fe20008000022 */
[----:B------:R-:W5:Y:S07]  /*0ba0*/  LDG.E.64 R32, desc[UR34][R8.64+0x20] ;  /* 0x0000202208207981 */ /* 0x000f6e000c1e1b00 */
[----:B-1----:R-:W-:-:S02]  /*0bb0*/  DFMA R26, R34, UR40, R26 ;  /* 0x00000028221a7c2b */ /* 0x002fc4000800001a */
[----:B--2---:R-:W-:Y:S01]  /*0bc0*/  DMUL R34, R24, UR16 ;  /* 0x0000001018227c28 */ /* 0x004fe20008000000 */
[----:B------:R-:W2:Y:S07]  /*0bd0*/  LDG.E.64 R24, desc[UR34][R2.64+0x28] ;  /* 0x0000282202187981 */ /* 0x000eae000c1e1b00 */
[----:B----4-:R-:W-:Y:S01]  /*0be0*/  DFMA R34, R20, UR18, R34 ;  /* 0x0000001214227c2b */ /* 0x010fe20008000022 */
[----:B------:R-:W4:Y:S01]  /*0bf0*/  LDG.E.64 R20, desc[UR34][R8.64+0x28] ;  /* 0x0000282208147981 */ /* 0x000f22000c1e1b00 */
[----:B---3--:R-:W-:-:S02]  /*0c00*/  DMUL R16, R16, UR16 ;  /* 0x0000001010107c28 */ /* 0x008fc40008000000 */
[----:B-----5:R-:W-:-:S06]  /*0c10*/  DMUL R18, R18, UR16 ;  /* 0x0000001012127c28 */ /* 0x020fcc0008000000 */
[----:B------:R-:W-:Y:S02]  /*0c20*/  DFMA R22, R22, UR18, R16 ;  /* 0x0000001216167c2b */ /* 0x000fe40008000010 */
[----:B------:R-:W3:Y:S01]  /*0c30*/  LDG.E.64 R16, desc[UR34][R2.64+0x68] ;  /* 0x0000682202107981 */ /* 0x000ee2000c1e1b00 */
[----:B------:R-:W-:-:S03]  /*0c40*/  DFMA R30, R30, UR18, R18 ;  /* 0x000000121e1e7c2b */ /* 0x000fc60008000012 */
[----:B------:R-:W5:Y:S02]  /*0c50*/  LDG.E.64 R18, desc[UR34][R8.64+0x68] ;  /* 0x0000682208127981 */ /* 0x000f64000c1e1b00 */
[----:B------:R-:W-:-:S03]  /*0c60*/  DMUL R22, R22, UR4 ;  /* 0x0000000416167c28 */ /* 0x000fc60008000000 */
[----:B------:R-:W-:-:S05]  /*0c70*/  DMUL R30, R30, UR4 ;  /* 0x000000041e1e7c28 */ /* 0x000fca0008000000 */
[----:B------:R-:W-:Y:S02]  /*0c80*/  DFMA R34, R34, UR10, R22 ;  /* 0x0000000a22227c2b */ /* 0x000fe40008000016 */
[----:B------:R-:W-:-:S08]  /*0c90*/  DMUL R28, R28, UR16 ;  /* 0x000000101c1c7c28 */ /* 0x000fd00008000000 */
[----:B------:R-:W-:Y:S02]  /*0ca0*/  DFMA R22, R32, UR18, R28 ;  /* 0x0000001220167c2b */ /* 0x000fe4000800001c */
[----:B------:R-:W5:Y:S06]  /*0cb0*/  LDG.E.64 R28, desc[UR34][R10.64+0x28] ;  /* 0x000028220a1c7981 */ /* 0x000f6c000c1e1b00 */
[----:B------:R-:W-:Y:S01]  /*0cc0*/  DFMA R22, R22, UR10, R30 ;  /* 0x0000000a16167c2b */ /* 0x000fe2000800001e */
[----:B------:R-:W5:Y:S01]  /*0cd0*/  LDG.E.64 R30, desc[UR34][R10.64+0x68] ;  /* 0x000068220a1e7981 */ /* 0x000f62000c1e1b00 */
[----:B--2---:R-:W-:-:S03]  /*0ce0*/  DMUL R32, R24, UR12 ;  /* 0x0000000c18207c28 */ /* 0x004fc60008000000 */
[----:B------:R-:W2:Y:S05]  /*0cf0*/  LDG.E.64 R24, desc[UR34][R6.64+0x28] ;  /* 0x0000282206187981 */ /* 0x000eaa000c1e1b00 */
[----:B----4-:R-:W-:Y:S01]  /*0d00*/  DFMA R32, R20, UR14, R32 ;  /* 0x0000000e14207c2b */ /* 0x010fe20008000020 */
[----:B------:R-:W4:Y:S01]  /*0d10*/  LDG.E.64 R20, desc[UR34][R6.64+0x68] ;  /* 0x0000682206147981 */ /* 0x000f22000c1e1b00 */
[----:B---3--:R-:W-:-:S08]  /*0d20*/  DMUL R16, R16, UR12 ;  /* 0x0000000c10107c28 */ /* 0x008fd00008000000 */
[----:B-----5:R-:W-:Y:S01]  /*0d30*/  DFMA R16, R18, UR14, R16 ;  /* 0x0000000e12107c2b */ /* 0x020fe20008000010 */
[----:B------:R-:W3:Y:S07]  /*0d40*/  LDG.E.64 R18, desc[UR34][R10.64+0x30] ;  /* 0x000030220a127981 */ /* 0x000eee000c1e1b00 */
[----:B------:R-:W-:-:S08]  /*0d50*/  DMUL R16, R16, UR4 ;  /* 0x0000000410107c28 */ /* 0x000fd00008000000 */
[----:B------:R-:W-:Y:S01]  /*0d60*/  DFMA R16, R32, UR10, R16 ;  /* 0x0000000a20107c2b */ /* 0x000fe20008000010 */
[----:B------:R-:W5:Y:S01]  /*0d70*/  LDG.E.64 R32, desc[UR34][R6.64+0x30] ;  /* 0x0000302206207981 */ /* 0x000f62000c1e1b00 */
[----:B------:R-:W-:Y:S02]  /*0d80*/  DMUL R28, R28, UR12 ;  /* 0x0000000c1c1c7c28 */ /* 0x000fe40008000000 */
[----:B------:R-:W-:Y:S02]  /*0d90*/  DMUL R30, R30, UR12 ;  /* 0x0000000c1e1e7c28 */ /* 0x000fe40008000000 */
[----:B------:R-:W-:-:S08]  /*0da0*/  DMUL R22, R22, UR20 ;  /* 0x0000001416167c28 */ /* 0x000fd00008000000 */
[----:B------:R-:W-:Y:S02]  /*0db0*/  DFMA R34, R34, UR22, R22 ;  /* 0x0000001622227c2b */ /* 0x000fe40008000016 */
[----:B--2---:R-:W-:Y:S01]  /*0dc0*/  DFMA R24, R24, UR14, R28 ;  /* 0x0000000e18187c2b */ /* 0x004fe2000800001c */
[----:B------:R-:W2:Y:S01]  /*0dd0*/  LDG.E.64 R28, desc[UR34][R10.64+0x70] ;  /* 0x000070220a1c7981 */ /* 0x000ea2000c1e1b00 */
[----:B----4-:R-:W-:-:S03]  /*0de0*/  DFMA R30, R20, UR14, R30 ;  /* 0x0000000e141e7c2b */ /* 0x010fc6000800001e */
[----:B------:R-:W4:Y:S05]  /*0df0*/  LDG.E.64 R20, desc[UR34][R6.64+0x70] ;  /* 0x0000702206147981 */ /* 0x000f2a000c1e1b00 */
[----:B------:R-:W-:-:S08]  /*0e00*/  DMUL R30, R30, UR4 ;  /* 0x000000041e1e7c28 */ /* 0x000fd00008000000 */
[----:B------:R-:W-:Y:S02]  /*0e10*/  DFMA R22, R24, UR10, R30 ;  /* 0x0000000a18167c2b */ /* 0x000fe4000800001e */
[----:B------:R-:W-:Y:S01]  /*0e20*/  DMUL R24, R16, UR24 ;  /* 0x0000001810187c28 */ /* 0x000fe20008000000 */
[----:B------:R-:W4:Y:S07]  /*0e30*/  LDG.E.64 R16, desc[UR34][R2.64+0x30] ;  /* 0x0000302202107981 */ /* 0x000f2e000c1e1b00 */
[----:B------:R-:W-:-:S02]  /*0e40*/  DFMA R22, R22, UR26, R24 ;  /* 0x0000001a16167c2b */ /* 0x000fc40008000018 */
[----:B------:R-:W4:Y:S01]  /*0e50*/  LDG.E.64 R24, desc[UR34][R8.64+0x30] ;  /* 0x0000302208187981 */ /* 0x000f22000c1e1b00 */
[----:B---3--:R-:W-:-:S03]  /*0e60*/  DMUL R30, R18, UR16 ;  /* 0x00000010121e7c28 */ /* 0x008fc60008000000 */
[----:B------:R-:W3:Y:S05]  /*0e70*/  LDG.E.64 R18, desc[UR34][R2.64+0x70] ;  /* 0x0000702202127981 */ /* 0x000eea000c1e1b00 */
[----:B-----5:R-:W-:Y:S02]  /*0e80*/  DFMA R32, R32, UR18, R30 ;  /* 0x0000001220207c2b */ /* 0x020fe4000800001e */
[----:B------:R-:W5:Y:S01]  /*0e90*/  LDG.E.64 R30, desc[UR34][R8.64+0x70] ;  /* 0x00007022081e7981 */ /* 0x000f62000c1e1b00 */
[----:B--2---:R-:W-:-:S08]  /*0ea0*/  DMUL R28, R28, UR16 ;  /* 0x000000101c1c7c28 */ /* 0x004fd00008000000 */
[----:B----4-:R-:W-:Y:S01]  /*0eb0*/  DFMA R28, R20, UR18, R28 ;  /* 0x00000012141c7c2b */ /* 0x010fe2000800001c */
[----:B------:R-:W-:Y:S02]  /*0ec0*/  IMAD.U32 R20, RZ, RZ, UR36 ;  /* 0x00000024ff147e24 */ /* 0x000fe4000f8e00ff */
[----:B------:R-:W-:-:S06]  /*0ed0*/  IMAD.U32 R21, RZ, RZ, UR37 ;  /* 0x00000025ff157e24 */ /* 0x000fcc000f8e00ff */
[----:B------:R-:W-:Y:S02]  /*0ee0*/  DMUL R20, R20, UR38 ;  /* 0x0000002614147c28 */ /* 0x000fe40008000000 */
[----:B------:R-:W-:-:S06]  /*0ef0*/  DMUL R16, R16, UR16 ;  /* 0x0000001010107c28 */ /* 0x000fcc0008000000 */
[----:B------:R-:W-:Y:S01]  /*0f00*/  DFMA R34, R20, R34, R26 ;  /* 0x000000221422722b */ /* 0x000fe2000000001a */
[----:B------:R-:W-:Y:S01]  /*0f10*/  MOV R26, UR36 ;  /* 0x00000024001a7c02 */ /* 0x000fe20008000f00 */
[----:B------:R-:W-:Y:S01]  /*0f20*/  IMAD.U32 R27, RZ, RZ, UR37 ;  /* 0x00000025ff1b7e24 */ /* 0x000fe2000f8e00ff */
[----:B------:R-:W-:Y:S02]  /*0f30*/  DMUL R28, R28, UR6 ;  /* 0x000000061c1c7c28 */ /* 0x000fe40008000000 */
[----:B------:R-:W-:Y:S01]  /*0f40*/  DFMA R16, R24, UR18, R16 ;  /* 0x0000001218107c2b */ /* 0x000fe20008000010 */
[----:B------:R-:W2:Y:S02]  /*0f50*/  LDG.E.64 R24, desc[UR34][R10.64+0x38] ;  /* 0x000038220a187981 */ /* 0x000ea4000c1e1b00 */
[----:B------:R-:W-:-:S03]  /*0f60*/  DMUL R26, R26, UR40 ;  /* 0x000000281a1a7c28 */ /* 0x000fc60008000000 */
[----:B------:R-:W-:Y:S01]  /*0f70*/  DFMA R28, R32, UR8, R28 ;  /* 0x00000008201c7c2b */ /* 0x000fe2000800001c */
[----:B------:R-:W4:Y:S04]  /*0f80*/  LDG.E.64 R32, desc[UR34][R10.64+0x78] ;  /* 0x000078220a207981 */ /* 0x000f28000c1e1b00 */
[----:B------:R-:W-:Y:S02]  /*0f90*/  DFMA R22, R26, R22, R34 ;  /* 0x000000161a16722b */ /* 0x000fe40000000022 */
[----:B---3--:R-:W-:-:S08]  /*0fa0*/  DMUL R18, R18, UR16 ;  /* 0x0000001012127c28 */ /* 0x008fd00008000000 */
[----:B-----5:R-:W-:Y:S01]  /*0fb0*/  DFMA R34, R30, UR18, R18 ;  /* 0x000000121e227c2b */ /* 0x020fe20008000012 */
[----:B------:R-:W3:Y:S04]  /*0fc0*/  LDG.E.64 R30, desc[UR34][R6.64+0x38] ;  /* 0x00003822061e7981 */ /* 0x000ee8000c1e1b00 */
[----:B------:R-:W5:Y:S03]  /*0fd0*/  LDG.E.64 R18, desc[UR34][R6.64+0x78] ;  /* 0x0000782206127981 */ /* 0x000f66000c1e1b00 */
[----:B------:R-:W-:-:S08]  /*0fe0*/  DMUL R34, R34, UR6 ;  /* 0x0000000622227c28 */ /* 0x000fd00008000000 */
[----:B------:R-:W-:Y:S02]  /*0ff0*/  DFMA R16, R16, UR8, R34 ;  /* 0x0000000810107c2b */ /* 0x000fe40008000022 */
[----:B--2---:R-:W-:Y:S01]  /*1000*/  DMUL R34, R24, UR16 ;  /* 0x0000001018227c28 */ /* 0x004fe20008000000 */
[----:B------:R-:W2:Y:S01]  /*1010*/  LDG.E.64 R24, desc[UR34][R2.64+0x38] ;  /* 0x0000382202187981 */ /* 0x000ea2000c1e1b00 */
[----:B----4-:R-:W-:-:S06]  /*1020*/  DMUL R32, R32, UR16 ;  /* 0x0000001020207c28 */ /* 0x010fcc0008000000 */
[----:B---3--:R-:W-:Y:S02]  /*1030*/  DFMA R30, R30, UR18, R34 ;  /* 0x000000121e1e7c2b */ /* 0x008fe40008000022 */
[----:B------:R-:W3:Y:S01]  /*1040*/  LDG.E.64 R34, desc[UR34][R2.64+0x78] ;  /* 0x0000782202227981 */ /* 0x000ee2000c1e1b00 */
[----:B-----5:R-:W-:-:S03]  /*1050*/  DFMA R18, R18, UR18, R32 ;  /* 0x0000001212127c2b */ /* 0x020fc60008000020 */
[----:B------:R-:W4:Y:S01]  /*1060*/  LDG.E.64 R32, desc[UR34][R8.64+0x78] ;  /* 0x0000782208207981 */ /* 0x000f22000c1e1b00 */
[----:B------:R-:W-:-:S04]  /*1070*/  DMUL R16, R16, UR24 ;  /* 0x0000001810107c28 */ /* 0x000fc80008000000 */
[----:B------:R-:W-:-:S04]  /*1080*/  DMUL R18, R18, UR4 ;  /* 0x0000000412127c28 */ /* 0x000fc80008000000 */
[----:B------:R-:W-:Y:S01]  /*1090*/  DFMA R28, R28, UR26, R16 ;  /* 0x0000001a1c1c7c2b */ /* 0x000fe20008000010 */
[----:B------:R-:W-:Y:S02]  /*10a0*/  IMAD.U32 R16, RZ, RZ, UR38 ;  /* 0x00000026ff107e24 */ /* 0x000fe4000f8e00ff */
[----:B------:R-:W-:Y:S01]  /*10b0*/  IMAD.U32 R17, RZ, RZ, UR39 ;  /* 0x00000027ff117e24 */ /* 0x000fe2000f8e00ff */
[----:B------:R-:W-:-:S05]  /*10c0*/  DFMA R18, R30, UR10, R18 ;  /* 0x0000000a1e127c2b */ /* 0x000fca0008000012 */
[----:B------:R-:W-:-:S08]  /*10d0*/  DMUL R16, R16, UR40 ;  /* 0x0000002810107c28 */ /* 0x000fd00008000000 */
[----:B------:R-:W-:Y:S02]  /*10e0*/  DFMA R22, R16, R28, R22 ;  /* 0x0000001c1016722b */ /* 0x000fe40000000016 */
[----:B------:R-:W-:Y:S02]  /*10f0*/  DMUL R16, R20, UR40 ;  /* 0x0000002814107c28 */ /* 0x000fe40008000000 */
[----:B--2---:R-:W-:-:S08]  /*1100*/  DMUL R24, R24, UR16 ;  /* 0x0000001018187c28 */ /* 0x004fd00008000000 */
[----:B------:R-:W-:Y:S02]  /*1110*/  DFMA R36, R36, UR18, R24 ;  /* 0x0000001224247c2b */ /* 0x000fe40008000018 */
[----:B------:R-:W0:Y:S01]  /*1120*/  LDC.64 R24, c[0x0][0x388] ;  /* 0x0000e200ff187b82 */ /* 0x000e220000000a00 */
[----:B---3--:R-:W-:-:S08]  /*1130*/  DMUL R34, R34, UR16 ;  /* 0x0000001022227c28 */ /* 0x008fd00008000000 */
[----:B----4-:R-:W-:-:S08]  /*1140*/  DFMA R32, R32, UR18, R34 ;  /* 0x0000001220207c2b */ /* 0x010fd00008000022 */
[----:B------:R-:W-:-:S08]  /*1150*/  DMUL R32, R32, UR4 ;  /* 0x0000000420207c28 */ /* 0x000fd00008000000 */
[----:B------:R-:W-:-:S08]  /*1160*/  DFMA R36, R36, UR10, R32 ;  /* 0x0000000a24247c2b */ /* 0x000fd00008000020 */
[----:B------:R-:W-:-:S08]  /*1170*/  DMUL R36, R36, UR24 ;  /* 0x0000001824247c28 */ /* 0x000fd00008000000 */
[----:B------:R-:W-:-:S08]  /*1180*/  DFMA R18, R18, UR26, R36 ;  /* 0x0000001a12127c2b */ /* 0x000fd00008000024 */
[----:B------:R-:W-:Y:S02]  /*1190*/  DFMA R28, R16, R18, R22 ;  /* 0x00000012101c722b */ /* 0x000fe40000000016 */
[----:B------:R-:W1:Y:S05]  /*11a0*/  LDC.64 R18, c[0x0][0x3a0] ;  /* 0x0000e800ff127b82 */ /* 0x000e6a0000000a00 */
[----:B0-----:R0:W-:Y:S04]  /*11b0*/  STG.E.64 desc[UR34][R24.64], R28 ;  /* 0x0000001c18007986 */ /* 0x0011e8000c101b22 */
[----:B------:R-:W2:Y:S04]  /*11c0*/  LDG.E.64 R16, desc[UR34][R10.64] ;  /* 0x000000220a107981 */ /* 0x000ea8000c1e1b00 */
[----:B------:R-:W3:Y:S04]  /*11d0*/  LDG.E.64 R34, desc[UR34][R10.64+0x40] ;  /* 0x000040220a227981 */ /* 0x000ee8000c1e1b00 */
[----:B------:R-:W4:Y:S04]  /*11e0*/  LDG.E.64 R22, desc[UR34][R6.64] ;  /* 0x0000002206167981 */ /* 0x000f28000c1e1b00 */
[----:B------:R-:W5:Y:S01]  /*11f0*/  LDG.E.64 R32, desc[UR34][R6.64+0x40] ;  /* 0x0000402206207981 */ /* 0x000f62000c1e1b00 */
[----:B0-----:R-:W-:-:S03]  /*1200*/  DMUL R28, R14, 6 ;  /* 0x401800000e1c7828 */ /* 0x001fc60000000000 */
[----:B------:R-:W5:Y:S05]  /*1210*/  LDG.E.64 R36, desc[UR34][R8.64] ;  /* 0x0000002208247981 */ /* 0x000f6a000c1e1b00 */
[----:B------:R-:W-:-:S10]  /*1220*/  DMUL R28, R12, R28 ;  /* 0x0000001c0c1c7228 */ /* 0x000fd40000000000 */
[----:B------:R-:W-:Y:S02]  /*1230*/  R2UR UR28, R28 ;  /* 0x000000001c1c72ca */ /* 0x000fe400000e0000 */
[----:B------:R-:W-:Y:S01]  /*1240*/  R2UR UR29, R29 ;  /* 0x000000001d1d72ca */ /* 0x000fe200000e0000 */
[----:B--2---:R-:W-:Y:S01]  /*1250*/  DMUL R30, R16, UR12 ;  /* 0x0000000c101e7c28 */ /* 0x004fe20008000000 */
[----:B------:R-:W-:Y:S01]  /*1260*/  IMAD.MOV.U32 R16, RZ, RZ, 0x0 ;  /* 0x00000000ff107424 */ /* 0x000fe200078e00ff */
[----:B---3--:R-:W-:Y:S01]  /*1270*/  DMUL R34, R34, UR12 ;  /* 0x0000000c22227c28 */ /* 0x008fe20008000000 */
[----:B------:R-:W-:-:S05]  /*1280*/  MOV R17, 0x40080000 ;  /* 0x4008000000117802 */ /* 0x000fca0000000f00 */
[----:B----4-:R-:W-:Y:S02]  /*1290*/  DFMA R22, R22, UR14, R30 ;  /* 0x0000000e16167c2b */ /* 0x010fe4000800001e */
[----:B-1----:R-:W-:Y:S02]  /*12a0*/  DFMA R24, R18, R16, -2 ;  /* 0xc00000001218742b */ /* 0x002fe40000000010 */
[----:B-----5:R-:W-:Y:S02]  /*12b0*/  DFMA R30, R32, UR14, R34 ;  /* 0x0000000e201e7c2b */ /* 0x020fe40008000022 */
[C---:B------:R-:W-:Y:S02]  /*12c0*/  DADD R32, -R18.reuse, 1 ;  /* 0x3ff0000012207429 */ /* 0x040fe40000000100 */
[----:B------:R-:W-:Y:S02]  /*12d0*/  DMUL R34, R18, 6 ;  /* 0x4018000012227828 */ /* 0x000fe40000000000 */
[----:B------:R-:W-:-:S04]  /*12e0*/  DMUL R18, R24, R18 ;  /* 0x0000001218127228 */ /* 0x000fc80000000000 */
[C---:B------:R-:W-:Y:S02]  /*12f0*/  DFMA R16, R32.reuse, R16, -2 ;  /* 0xc00000002010742b */ /* 0x040fe40000000010 */
[----:B------:R-:W-:-:S08]  /*1300*/  DMUL R24, R32, R34 ;  /* 0x0000002220187228 */ /* 0x000fd00000000000 */
[----:B------:R-:W-:Y:S02]  /*1310*/  DMUL R34, R24, R22 ;  /* 0x0000001618227228 */ /* 0x000fe40000000000 */
[----:B------:R-:W-:Y:S01]  /*1320*/  DMUL R22, R32, R16 ;  /* 0x0000001020167228 */ /* 0x000fe20000000000 */
[----:B------:R-:W2:Y:S01]  /*1330*/  LDG.E.64 R32, desc[UR34][R2.64] ;  /* 0x0000002202207981 */ /* 0x000ea2000c1e1b00 */
[----:B------:R-:W-:Y:S02]  /*1340*/  IMAD.MOV.U32 R16, RZ, RZ, 0x0 ;  /* 0x00000000ff107424 */ /* 0x000fe400078e00ff */
[----:B------:R-:W-:Y:S02]  /*1350*/  IMAD.MOV.U32 R17, RZ, RZ, 0x40080000 ;  /* 0x40080000ff117424 */ /* 0x000fe400078e00ff */
[----:B------:R-:W-:Y:S02]  /*1360*/  DFMA R30, R24, R30, -R34 ;  /* 0x0000001e181e722b */ /* 0x000fe40000000822 */
[----:B------:R-:W3:Y:S02]  /*1370*/  LDG.E.64 R34, desc[UR34][R2.64+0x40] ;  /* 0x0000402202227981 */ /* 0x000ee4000c1e1b00 */
[----:B------:R-:W-:-:S08]  /*1380*/  DFMA R28, R14, R16, -2 ;  /* 0xc00000000e1c742b */ /* 0x000fd00000000010 */
[----:B------:R-:W-:Y:S01]  /*1390*/  DMUL R28, R28, R14 ;  /* 0x0000000e1c1c7228 */ /* 0x000fe20000000000 */
[----:B------:R-:W4:Y:S01]  /*13a0*/  LDG.E.64 R14, desc[UR34][R8.64+0x40] ;  /* 0x00004022080e7981 */ /* 0x000f22000c1e1b00 */
[----:B--2---:R-:W-:Y:S02]  /*13b0*/  DMUL R32, R32, UR12 ;  /* 0x0000000c20207c28 */ /* 0x004fe40008000000 */
[----:B---3--:R-:W-:-:S06]  /*13c0*/  DMUL R34, R34, UR12 ;  /* 0x0000000c22227c28 */ /* 0x008fcc0008000000 */
[----:B------:R-:W-:Y:S02]  /*13d0*/  DFMA R36, R36, UR14, R32 ;  /* 0x0000000e24247c2b */ /* 0x000fe40008000020 */
[----:B------:R-:W2:Y:S06]  /*13e0*/  LDG.E.64 R32, desc[UR34][R10.64+0x8] ;  /* 0x000008220a207981 */ /* 0x000eac000c1e1b00 */
[----:B------:R-:W-:Y:S02]  /*13f0*/  DMUL R36, R24, R36 ;  /* 0x0000002418247228 */ /* 0x000fe40000000000 */
[----:B----4-:R-:W-:Y:S01]  /*1400*/  DFMA R14, R14, UR14, R34 ;  /* 0x0000000e0e0e7c2b */ /* 0x010fe20008000022 */
[----:B------:R-:W3:Y:S07]  /*1410*/  LDG.E.64 R34, desc[UR34][R10.64+0x48] ;  /* 0x000048220a227981 */ /* 0x000eee000c1e1b00 */
[----:B------:R-:W-:Y:S01]  /*1420*/  DFMA R14, R24, R14, -R36 ;  /* 0x0000000e180e722b */ /* 0x000fe20000000824 */
[----:B------:R-:W4:Y:S07]  /*1430*/  LDG.E.64 R36, desc[UR34][R6.64+0x8] ;  /* 0x0000082206247981 */ /* 0x000f2e000c1e1b00 */
[----:B------:R-:W-:-:S08]  /*1440*/  DMUL R14, R14, UR20 ;  /* 0x000000140e0e7c28 */ /* 0x000fd00008000000 */
[----:B------:R-:W-:Y:S01]  /*1450*/  DFMA R14, R30, UR22, R14 ;  /* 0x000000161e0e7c2b */ /* 0x000fe2000800000e */
[----:B------:R-:W5:Y:S01]  /*1460*/  LDG.E.64 R30, desc[UR34][R6.64+0x48] ;  /* 0x00004822061e7981 */ /* 0x000f62000c1e1b00 */
[----:B------:R-:W-:Y:S02]  /*1470*/  R2UR UR30, R28 ;  /* 0x000000001c1e72ca */ /* 0x000fe400000e0000 */
[----:B------:R-:W-:Y:S02]  /*1480*/  R2UR UR31, R29 ;  /* 0x000000001d1f72ca */ /* 0x000fe400000e0000 */
[----:B------:R-:W5:Y:S01]  /*1490*/  LDG.E.64 R28, desc[UR34][R2.64+0x8] ;  /* 0x00000822021c7981 */ /* 0x000f62000c1e1b00 */
[----:B--2---:R-:W-:Y:S02]  /*14a0*/  DMUL R32, R32, UR12 ;  /* 0x0000000c20207c28 */ /* 0x004fe40008000000 */
[----:B---3--:R-:W-:-:S06]  /*14b0*/  DMUL R34, R34, UR12 ;  /* 0x0000000c22227c28 */ /* 0x008fcc0008000000 */
[----:B----4-:R-:W-:Y:S02]  /*14c0*/  DFMA R36, R36, UR14, R32 ;  /* 0x0000000e24247c2b */ /* 0x010fe40008000020 */
[----:B------:R-:W-:Y:S02]  /*14d0*/  DFMA R32, R12, R16, -2 ;  /* 0xc00000000c20742b */ /* 0x000fe40000000010 */
[----:B-----5:R-:W-:Y:S01]  /*14e0*/  DFMA R30, R30, UR14, R34 ;  /* 0x0000000e1e1e7c2b */ /* 0x020fe20008000022 */
[----:B------:R-:W2:Y:S05]  /*14f0*/  LDG.E.64 R34, desc[UR34][R2.64+0x48] ;  /* 0x0000482202227981 */ /* 0x000eaa000c1e1b00 */
[----:B------:R-:W-:-:S02]  /*1500*/  DMUL R12, R12, R32 ;  /* 0x000000200c0c7228 */ /* 0x000fc40000000000 */
[----:B------:R-:W3:Y:S01]  /*1510*/  LDG.E.64 R32, desc[UR34][R8.64+0x48] ;  /* 0x0000482208207981 */ /* 0x000ee2000c1e1b00 */
[----:B------:R-:W-:-:S08]  /*1520*/  DMUL R30, R18, R30 ;  /* 0x0000001e121e7228 */ /* 0x000fd00000000000 */
[----:B------:R-:W-:Y:S01]  /*1530*/  DFMA R30, R22, R36, R30 ;  /* 0x00000024161e722b */ /* 0x000fe2000000001e */
[----:B------:R-:W4:Y:S01]  /*1540*/  LDG.E.64 R36, desc[UR34][R8.64+0x8] ;  /* 0x0000082208247981 */ /* 0x000f22000c1e1b00 */
[----:B------:R-:W-:Y:S02]  /*1550*/  DMUL R28, R28, UR12 ;  /* 0x0000000c1c1c7c28 */ /* 0x000fe40008000000 */
[----:B--2---:R-:W-:-:S08]  /*1560*/  DMUL R34, R34, UR12 ;  /* 0x0000000c22227c28 */ /* 0x004fd00008000000 */
[----:B---3--:R-:W-:Y:S02]  /*1570*/  DFMA R32, R32, UR14, R34 ;  /* 0x0000000e20207c2b */ /* 0x008fe40008000022 */
[----:B----4-:R-:W-:-:S06]  /*1580*/  DFMA R36, R36, UR14, R28 ;  /* 0x0000000e24247c2b */ /* 0x010fcc000800001c */
[----:B------:R-:W-:Y:S01]  /*1590*/  DMUL R32, R18, R32 ;  /* 0x0000002012207228 */ /* 0x000fe20000000000 */
[----:B------:R-:W2:Y:S07]  /*15a0*/  LDG.E.64 R28, desc[UR34][R10.64+0x10] ;  /* 0x000010220a1c7981 */ /* 0x000eae000c1e1b00 */
[----:B------:R-:W-:Y:S01]  /*15b0*/  DFMA R32, R22, R36, R32 ;  /* 0x000000241620722b */ /* 0x000fe20000000020 */
[----:B------:R-:W3:Y:S07]  /*15c0*/  LDG.E.64 R36, desc[UR34][R10.64+0x50] ;  /* 0x000050220a247981 */ /* 0x000eee000c1e1b00 */
[----:B------:R-:W-:-:S02]  /*15d0*/  DMUL R34, R32, UR20 ;  /* 0x0000001420227c28 */ /* 0x000fc40008000000 */
[----:B------:R-:W4:Y:S06]  /*15e0*/  LDG.E.64 R32, desc[UR34][R6.64+0x10] ;  /* 0x0000102206207981 */ /* 0x000f2c000c1e1b00 */
[----:B------:R-:W-:Y:S01]  /*15f0*/  DFMA R34, R30, UR22, R34 ;  /* 0x000000161e227c2b */ /* 0x000fe20008000022 */
[----:B------:R-:W5:Y:S07]  /*1600*/  LDG.E.64 R30, desc[UR34][R6.64+0x50] ;  /* 0x00005022061e7981 */ /* 0x000f6e000c1e1b00 */
[----:B------:R-:W-:-:S02]  /*1610*/  DFMA R14, R14, UR42, R34 ;  /* 0x0000002a0e0e7c2b */ /* 0x000fc40008000022 */
[----:B------:R-:W5:Y:S01]  /*1620*/  LDG.E.64 R34, desc[UR34][R2.64+0x10] ;  /* 0x0000102202227981 */ /* 0x000f62000c1e1b00 */
[----:B--2---:R-:W-:Y:S02]  /*1630*/  DMUL R28, R28, UR16 ;  /* 0x000000101c1c7c28 */ /* 0x004fe40008000000 */
[----:B---3--:R-:W-:-:S06]  /*1640*/  DMUL R36, R36, UR16 ;  /* 0x0000001024247c28 */ /* 0x008fcc0008000000 */
[----:B----4-:R-:W-:-:S08]  /*1650*/  DFMA R32, R32, UR18, R28 ;  /* 0x0000001220207c2b */ /* 0x010fd0000800001c */
[----:B------:R-:W-:Y:S02]  /*1660*/  DMUL R32, R24, R32 ;  /* 0x0000002018207228 */ /* 0x000fe40000000000 */
[----:B-----5:R-:W-:Y:S01]  /*1670*/  DFMA R28, R30, UR18, R36 ;  /* 0x000000121e1c7c2b */ /* 0x020fe20008000024 */
[----:B------:R-:W2:Y:S04]  /*1680*/  LDG.E.64 R36, desc[UR34][R8.64+0x10] ;  /* 0x0000102208247981 */ /* 0x000ea8000c1e1b00 */
[----:B------:R-:W3:Y:S03]  /*1690*/  LDG.E.64 R30, desc[UR34][R8.64+0x50] ;  /* 0x00005022081e7981 */ /* 0x000ee6000c1e1b00 */
[----:B------:R-:W-:Y:S01]  /*16a0*/  DFMA R28, R24, R28, -R32 ;  /* 0x0000001c181c722b */ /* 0x000fe20000000820 */
[----:B------:R-:W4:Y:S01]  /*16b0*/  LDG.E.64 R32, desc[UR34][R2.64+0x50] ;  /* 0x0000502202207981 */ /* 0x000f22000c1e1b00 */
[----:B------:R-:W-:-:S08]  /*16c0*/  DMUL R34, R34, UR16 ;  /* 0x0000001022227c28 */ /* 0x000fd00008000000 */
[----:B--2---:R-:W-:Y:S02]  /*16d0*/  DFMA R36, R36, UR18, R34 ;  /* 0x0000001224247c2b */ /* 0x004fe40008000022 */
[----:B------:R-:W2:Y:S01]  /*16e0*/  LDG.E.64 R34, desc[UR34][R10.64+0x58] ;  /* 0x000058220a227981 */ /* 0x000ea2000c1e1b00 */
[----:B----4-:R-:W-:-:S05]  /*16f0*/  DMUL R32, R32, UR16 ;  /* 0x0000001020207c28 */ /* 0x010fca0008000000 */
[----:B------:R-:W-:-:S03]  /*1700*/  DMUL R36, R24, R36 ;  /* 0x0000002418247228 */ /* 0x000fc60000000000 */
[----:B---3--:R-:W-:-:S08]  /*1710*/  DFMA R30, R30, UR18, R32 ;  /* 0x000000121e1e7c2b */ /* 0x008fd00008000020 */
[----:B------:R-:W-:Y:S01]  /*1720*/  DFMA R30, R24, R30, -R36 ;  /* 0x0000001e181e722b */ /* 0x000fe20000000824 */
[----:B------:R-:W3:Y:S07]  /*1730*/  LDG.E.64 R36, desc[UR34][R6.64+0x18] ;  /* 0x0000182206247981 */ /* 0x000eee000c1e1b00 */
[----:B------:R-:W-:Y:S02]  /*1740*/  DMUL R32, R30, UR20 ;  /* 0x000000141e207c28 */ /* 0x000fe40008000000 */
[----:B------:R-:W4:Y:S06]  /*1750*/  LDG.E.64 R30, desc[UR34][R10.64+0x18] ;  /* 0x000018220a1e7981 */ /* 0x000f2c000c1e1b00 */
[----:B------:R-:W-:-:S02]  /*1760*/  DFMA R28, R28, UR22, R32 ;  /* 0x000000161c1c7c2b */ /* 0x000fc40008000020 */
[----:B------:R-:W5:Y:S01]  /*1770*/  LDG.E.64 R32, desc[UR34][R6.64+0x58] ;  /* 0x0000582206207981 */ /* 0x000f62000c1e1b00 */
[----:B------:R-:W-:Y:S02]  /*1780*/  R2UR UR32, R12 ;  /* 0x000000000c2072ca */ /* 0x000fe400000e0000 */
[----:B------:R-:W-:Y:S02]  /*1790*/  R2UR UR33, R13 ;  /* 0x000000000d2172ca */ /* 0x000fe400000e0000 */
[----:B------:R-:W5:Y:S01]  /*17a0*/  LDG.E.64 R12, desc[UR34][R8.64+0x58] ;  /* 0x00005822080c7981 */ /* 0x000f62000c1e1b00 */
[----:B--2---:R-:W-:Y:S02]  /*17b0*/  DMUL R34, R34, UR12 ;  /* 0x0000000c22227c28 */ /* 0x004fe40008000000 */
[----:B----4-:R-:W-:-:S08]  /*17c0*/  DMUL R30, R30, UR12 ;  /* 0x0000000c1e1e7c28 */ /* 0x010fd00008000000 */
[----:B---3--:R-:W-:Y:S02]  /*17d0*/  DFMA R36, R36, UR14, R30 ;  /* 0x0000000e24247c2b */ /* 0x008fe4000800001e */
[----:B-----5:R-:W-:Y:S01]  /*17e0*/  DFMA R30, R32, UR14, R34 ;  /* 0x0000000e201e7c2b */ /* 0x020fe20008000022 */
[----:B------:R-:W2:Y:S05]  /*17f0*/  LDG.E.64 R32, desc[UR34][R2.64+0x18] ;  /* 0x0000182202207981 */ /* 0x000eaa000c1e1b00 */
[C---:B------:R-:W-:Y:S01]  /*1800*/  DMUL R36, R24.reuse, R36 ;  /* 0x0000002418247228 */ /* 0x040fe20000000000 */
[----:B------:R-:W3:Y:S07]  /*1810*/  LDG.E.64 R34, desc[UR34][R2.64+0x58] ;  /* 0x0000582202227981 */ /* 0x000eee000c1e1b00 */
[----:B------:R-:W-:-:S02]  /*1820*/  DFMA R30, R24, R30, -R36 ;  /* 0x0000001e181e722b */ /* 0x000fc40000000824 */
[----:B------:R-:W4:Y:S01]  /*1830*/  LDG.E.64 R36, desc[UR34][R8.64+0x18] ;  /* 0x0000182208247981 */ /* 0x000f22000c1e1b00 */
[----:B--2---:R-:W-:Y:S02]  /*1840*/  DMUL R32, R32, UR12 ;  /* 0x0000000c20207c28 */ /* 0x004fe40008000000 */
[----:B---3--:R-:W-:-:S06]  /*1850*/  DMUL R34, R34, UR12 ;  /* 0x0000000c22227c28 */ /* 0x008fcc0008000000 */
[----:B----4-:R-:W-:Y:S02]  /*1860*/  DFMA R36, R36, UR14, R32 ;  /* 0x0000000e24247c2b */ /* 0x010fe40008000020 */
[----:B------:R-:W-:Y:S01]  /*1870*/  DFMA R12, R12, UR14, R34 ;  /* 0x0000000e0c0c7c2b */ /* 0x000fe20008000022 */
[----:B------:R-:W2:Y:S04]  /*1880*/  LDG.E.64 R32, desc[UR34][R10.64+0x20] ;  /* 0x000020220a207981 */ /* 0x000ea8000c1e1b00 */
[----:B------:R-:W3:Y:S01]  /*1890*/  LDG.E.64 R34, desc[UR34][R6.64+0x60] ;  /* 0x0000602206227981 */ /* 0x000ee2000c1e1b00 */
[----:B------:R-:W-:-:S08]  /*18a0*/  DMUL R36, R24, R36 ;  /* 0x0000002418247228 */ /* 0x000fd00000000000 */
[----:B------:R-:W-:Y:S01]  /*18b0*/  DFMA R36, R24, R12, -R36 ;  /* 0x0000000c1824722b */ /* 0x000fe20000000824 */
[----:B------:R-:W-:Y:S01]  /*18c0*/  IMAD.U32 R12, RZ, RZ, UR42 ;  /* 0x0000002aff0c7e24 */ /* 0x000fe2000f8e00ff */
[----:B------:R-:W-:-:S06]  /*18d0*/  MOV R13, UR43 ;  /* 0x0000002b000d7c02 */ /* 0x000fcc0008000f00 */
[----:B------:R-:W-:Y:S02]  /*18e0*/  DMUL R12, R12, UR38 ;  /* 0x000000260c0c7c28 */ /* 0x000fe40008000000 */
[----:B------:R-:W-:-:S06]  /*18f0*/  DMUL R36, R36, UR24 ;  /* 0x0000001824247c28 */ /* 0x000fcc0008000000 */
[----:B------:R-:W-:Y:S01]  /*1900*/  DFMA R14, R12, R28, R14 ;  /* 0x0000001c0c0e722b */ /* 0x000fe2000000000e */
[----:B------:R-:W-:Y:S02]  /*1910*/  IMAD.U32 R28, RZ, RZ, UR42 ;  /* 0x0000002aff1c7e24 */ /* 0x000fe4000f8e00ff */
[----:B------:R-:W-:Y:S01]  /*1920*/  IMAD.U32 R29, RZ, RZ, UR43 ;  /* 0x0000002bff1d7e24 */ /* 0x000fe2000f8e00ff */
[----:B------:R-:W-:-:S05]  /*1930*/  DFMA R36, R30, UR26, R36 ;  /* 0x0000001a1e247c2b */ /* 0x000fca0008000024 */
[----:B------:R-:W-:Y:S01]  /*1940*/  DMUL R30, R28, UR40 ;  /* 0x000000281c1e7c28 */ /* 0x000fe20008000000 */
[----:B------:R-:W4:Y:S07]  /*1950*/  LDG.E.64 R28, desc[UR34][R10.64+0x60] ;  /* 0x000060220a1c7981 */ /* 0x000f2e000c1e1b00 */
[----:B------:R-:W-:Y:S02]  /*1960*/  DFMA R14, R30, R36, R14 ;  /* 0x000000241e0e722b */ /* 0x000fe4000000000e */
[----:B------:R-:W5:Y:S04]  /*1970*/  LDG.E.64 R30, desc[UR34][R6.64+0x20] ;  /* 0x00002022061e7981 */ /* 0x000f68000c1e1b00 */
[----:B------:R-:W5:Y:S01]  /*1980*/  LDG.E.64 R36, desc[UR34][R8.64+0x20] ;  /* 0x0000202208247981 */ /* 0x000f62000c1e1b00 */
[----:B--2---:R-:W-:-:S02]  /*1990*/  DMUL R32, R32, UR16 ;  /* 0x0000001020207c28 */ /* 0x004fc40008000000 */
[----:B----4-:R-:W-:-:S08]  /*19a0*/  DMUL R28, R28, UR16 ;  /* 0x000000101c1c7c28 */ /* 0x010fd00008000000 */
[----:B---3--:R-:W-:Y:S02]  /*19b0*/  DFMA R34, R34, UR18, R28 ;  /* 0x0000001222227c2b */ /* 0x008fe4000800001c */
[----:B-----5:R-:W-:Y:S01]  /*19c0*/  DFMA R28, R30, UR18, R32 ;  /* 0x000000121e1c7c2b */ /* 0x020fe20008000020 */
[----:B------:R-:W2:Y:S05]  /*19d0*/  LDG.E.64 R32, desc[UR34][R2.64+0x60] ;  /* 0x0000602202207981 */ /* 0x000eaa000c1e1b00 */
[----:B------:R-:W-:Y:S02]  /*19e0*/  DMUL R30, R18, R34 ;  /* 0x00000022121e7228 */ /* 0x000fe40000000000 */
[----:B------:R-:W3:Y:S06]  /*19f0*/  LDG.E.64 R34, desc[UR34][R2.64+0x20] ;  /* 0x0000202202227981 */ /* 0x000eec000c1e1b00 */
[----:B------:R-:W-:-:S02]  /*1a00*/  DFMA R28, R22, R28, R30 ;  /* 0x0000001c161c722b */ /* 0x000fc4000000001e */
[----:B------:R-:W4:Y:S01]  /*1a10*/  LDG.E.64 R30, desc[UR34][R8.64+0x60] ;  /* 0x00006022081e7981 */ /* 0x000f22000c1e1b00 */
[----:B--2---:R-:W-:Y:S02]  /*1a20*/  DMUL R32, R32, UR16 ;  /* 0x0000001020207c28 */ /* 0x004fe40008000000 */
[----:B---3--:R-:W-:-:S06]  /*1a30*/  DMUL R34, R34, UR16 ;  /* 0x0000001022227c28 */ /* 0x008fcc0008000000 */
[----:B----4-:R-:W-:Y:S02]  /*1a40*/  DFMA R30, R30, UR18, R32 ;  /* 0x000000121e1e7c2b */ /* 0x010fe40008000020 */
[----:B------:R-:W-:-:S06]  /*1a50*/  DFMA R36, R36, UR18, R34 ;  /* 0x0000001224247c2b */ /* 0x000fcc0008000022 */
[----:B------:R-:W-:-:S08]  /*1a60*/  DMUL R30, R18, R30 ;  /* 0x0000001e121e7228 */ /* 0x000fd00000000000 */
[----:B------:R-:W-:Y:S01]  /*1a70*/  DFMA R30, R22, R36, R30 ;  /* 0x00000024161e722b */ /* 0x000fe2000000001e */
[----:B------:R-:W2:Y:S07]  /*1a80*/  LDG.E.64 R36, desc[UR34][R8.64+0x28] ;  /* 0x0000282208247981 */ /* 0x000eae000c1e1b00 */
[----:B------:R-:W-:Y:S02]  /*1a90*/  DMUL R32, R30, UR20 ;  /* 0x000000141e207c28 */ /* 0x000fe40008000000 */
[----:B------:R-:W3:Y:S06]  /*1aa0*/  LDG.E.64 R30, desc[UR34][R10.64+0x68] ;  /* 0x000068220a1e7981 */ /* 0x000eec000c1e1b00 */
[----:B------:R-:W-:Y:S01]  /*1ab0*/  DFMA R34, R28, UR22, R32 ;  /* 0x000000161c227c2b */ /* 0x000fe20008000020 */
[----:B------:R-:W4:Y:S04]  /*1ac0*/  LDG.E.64 R28, desc[UR34][R6.64+0x68] ;  /* 0x00006822061c7981 */ /* 0x000f28000c1e1b00 */
[----:B------:R-:W5:Y:S03]  /*1ad0*/  LDG.E.64 R32, desc[UR34][R10.64+0x28] ;  /* 0x000028220a207981 */ /* 0x000f66000c1e1b00 */
[----:B------:R-:W-:-:S02]  /*1ae0*/  DFMA R14, R34, UR38, R14 ;  /* 0x00000026220e7c2b */ /* 0x000fc4000800000e */
[----:B------:R-:W2:Y:S01]  /*1af0*/  LDG.E.64 R34, desc[UR34][R6.64+0x28] ;  /* 0x0000282206227981 */ /* 0x000ea2000c1e1b00 */
[----:B---3--:R-:W-:-:S08]  /*1b00*/  DMUL R30, R30, UR12 ;  /* 0x0000000c1e1e7c28 */ /* 0x008fd00008000000 */
[----:B----4-:R-:W-:Y:S02]  /*1b10*/  DFMA R30, R28, UR14, R30 ;  /* 0x0000000e1c1e7c2b */ /* 0x010fe4000800001e */
[----:B-----5:R-:W-:-:S06]  /*1b20*/  DMUL R32, R32, UR12 ;  /* 0x0000000c20207c28 */ /* 0x020fcc0008000000 */
[----:B------:R-:W-:Y:S02]  /*1b30*/  DMUL R30, R18, R30 ;  /* 0x0000001e121e7228 */ /* 0x000fe40000000000 */
[----:B--2---:R-:W-:Y:S02]  /*1b40*/  DFMA R28, R34, UR14, R32 ;  /* 0x0000000e221c7c2b */ /* 0x004fe40008000020 */
[----:B------:R-:W2:Y:S04]  /*1b50*/  LDG.E.64 R32, desc[UR34][R2.64+0x68] ;  /* 0x0000682202207981 */ /* 0x000ea8000c1e1b00 */
[----:B------:R-:W3:Y:S02]  /*1b60*/  LDG.E.64 R34, desc[UR34][R2.64+0x28] ;  /* 0x0000282202227981 */ /* 0x000ee4000c1e1b00 */
[----:B------:R-:W-:-:S02]  /*1b70*/  DFMA R28, R22, R28, R30 ;  /* 0x0000001c161c722b */ /* 0x000fc4000000001e */
[----:B------:R-:W4:Y:S01]  /*1b80*/  LDG.E.64 R30, desc[UR34][R8.64+0x68] ;  /* 0x00006822081e7981 */ /* 0x000f22000c1e1b00 */
[----:B--2---:R-:W-:Y:S02]  /*1b90*/  DMUL R32, R32, UR12 ;  /* 0x0000000c20207c28 */ /* 0x004fe40008000000 */
[----:B---3--:R-:W-:-:S06]  /*1ba0*/  DMUL R34, R34, UR12 ;  /* 0x0000000c22227c28 */ /* 0x008fcc0008000000 */
[----:B----4-:R-:W-:Y:S02]  /*1bb0*/  DFMA R30, R30, UR14, R32 ;  /* 0x0000000e1e1e7c2b */ /* 0x010fe40008000020 */
[----:B------:R-:W-:Y:S02]  /*1bc0*/  DFMA R36, R36, UR14, R34 ;  /* 0x0000000e24247c2b */ /* 0x000fe40008000022 */
[----:B------:R-:W2:Y:S04]  /*1bd0*/  LDG.E.64 R34, desc[UR34][R10.64+0x70] ;  /* 0x000070220a227981 */ /* 0x000ea8000c1e1b00 */
[----:B------:R-:W-:-:S08]  /*1be0*/  DMUL R30, R18, R30 ;  /* 0x0000001e121e7228 */ /* 0x000fd00000000000 */
[----:B------:R-:W-:Y:S01]  /*1bf0*/  DFMA R30, R22, R36, R30 ;  /* 0x00000024161e722b */ /* 0x000fe2000000001e */
[----:B------:R-:W3:Y:S07]  /*1c00*/  LDG.E.64 R36, desc[UR34][R6.64+0x30] ;  /* 0x0000302206247981 */ /* 0x000eee000c1e1b00 */
[----:B------:R-:W-:Y:S02]  /*1c10*/  DMUL R32, R30, UR24 ;  /* 0x000000181e207c28 */ /* 0x000fe40008000000 */
[----:B------:R-:W4:Y:S06]  /*1c20*/  LDG.E.64 R30, desc[UR34][R10.64+0x30] ;  /* 0x000030220a1e7981 */ /* 0x000f2c000c1e1b00 */
[----:B------:R-:W-:Y:S01]  /*1c30*/  DFMA R32, R28, UR26, R32 ;  /* 0x0000001a1c207c2b */ /* 0x000fe20008000020 */
[----:B------:R-:W5:Y:S07]  /*1c40*/  LDG.E.64 R28, desc[UR34][R6.64+0x70] ;  /* 0x00007022061c7981 */ /* 0x000f6e000c1e1b00 */
[----:B------:R-:W-:-:S02]  /*1c50*/  DFMA R14, R32, UR40, R14 ;  /* 0x00000028200e7c2b */ /* 0x000fc4000800000e */
        /* <DEDUP_REMOVED lines=10> */
[----:B------:R-:W-:Y:S02]  /*1d00*/  DMUL R32, R32, UR16 ;  /* 0x0000001020207c28 */ /* 0x000fe40008000000 */
[----:B--2---:R-:W-:-:S08]  /*1d10*/  DMUL R28, R28, UR16 ;  /* 0x000000101c1c7c28 */ /* 0x004fd00008000000 */
[----:B----4-:R-:W-:Y:S02]  /*1d20*/  DFMA R28, R36, UR18, R28 ;  /* 0x00000012241c7c2b */ /* 0x010fe4000800001c */
[----:B---3--:R-:W-:Y:S01]  /*1d30*/  DFMA R36, R34, UR18, R32 ;  /* 0x0000001222247c2b */ /* 0x008fe20008000020 */
[----:B------:R-:W2:Y:S04]  /*1d40*/  LDG.E.64 R34, desc[UR34][R10.64+0x38] ;  /* 0x000038220a227981 */ /* 0x000ea8000c1e1b00 */
[----:B------:R-:W3:Y:S01]  /*1d50*/  LDG.E.64 R32, desc[UR34][R6.64+0x38] ;  /* 0x0000382206207981 */ /* 0x000ee2000c1e1b00 */
[----:B------:R-:W-:-:S08]  /*1d60*/  DMUL R28, R24, R28 ;  /* 0x0000001c181c7228 */ /* 0x000fd00000000000 */
[----:B------:R-:W-:Y:S01]  /*1d70*/  DFMA R28, R24, R36, -R28 ;  /* 0x00000024181c722b */ /* 0x000fe2000000081c */
[----:B------:R-:W4:Y:S07]  /*1d80*/  LDG.E.64 R36, desc[UR34][R8.64+0x78] ;  /* 0x0000782208247981 */ /* 0x000f2e000c1e1b00 */
[----:B------:R-:W-:Y:S02]  /*1d90*/  DMUL R24, R28, UR24 ;  /* 0x000000181c187c28 */ /* 0x000fe40008000000 */
[----:B------:R-:W5:Y:S06]  /*1da0*/  LDG.E.64 R28, desc[UR34][R10.64+0x78] ;  /* 0x000078220a1c7981 */ /* 0x000f6c000c1e1b00 */
[----:B------:R-:W-:Y:S01]  /*1db0*/  DFMA R24, R30, UR26, R24 ;  /* 0x0000001a1e187c2b */ /* 0x000fe20008000018 */
[----:B------:R-:W4:Y:S01]  /*1dc0*/  LDG.E.64 R30, desc[UR34][R2.64+0x78] ;  /* 0x00007822021e7981 */ /* 0x000f22000c1e1b00 */
[----:B--2---:R-:W-:-:S08]  /*1dd0*/  DMUL R34, R34, UR16 ;  /* 0x0000001022227c28 */ /* 0x004fd00008000000 */
[----:B---3--:R-:W-:Y:S02]  /*1de0*/  DFMA R32, R32, UR18, R34 ;  /* 0x0000001220207c2b */ /* 0x008fe40008000022 */
[----:B------:R-:W2:Y:S01]  /*1df0*/  LDG.E.64 R34, desc[UR34][R6.64+0x78] ;  /* 0x0000782206227981 */ /* 0x000ea2000c1e1b00 */
[----:B----4-:R-:W-:Y:S02]  /*1e00*/  DMUL R30, R30, UR16 ;  /* 0x000000101e1e7c28 */ /* 0x010fe40008000000 */
[----:B-----5:R-:W-:-:S06]  /*1e10*/  DMUL R28, R28, UR16 ;  /* 0x000000101c1c7c28 */ /* 0x020fcc0008000000 */
[----:B------:R-:W-:Y:S02]  /*1e20*/  DFMA R36, R36, UR18, R30 ;  /* 0x0000001224247c2b */ /* 0x000fe4000800001e */
[----:B------:R-:W3:Y:S01]  /*1e30*/  LDG.E.64 R30, desc[UR34][R2.64+0x38] ;  /* 0x00003822021e7981 */ /* 0x000ee2000c1e1b00 */
[----:B--2---:R-:W-:-:S03]  /*1e40*/  DFMA R28, R34, UR18, R28 ;  /* 0x00000012221c7c2b */ /* 0x004fc6000800001c */
[----:B------:R-:W2:Y:S02]  /*1e50*/  LDG.E.64 R34, desc[UR34][R8.64+0x38] ;  /* 0x0000382208227981 */ /* 0x000ea4000c1e1b00 */
[----:B------:R-:W-:-:S03]  /*1e60*/  DMUL R36, R18, R36 ;  /* 0x0000002412247228 */ /* 0x000fc60000000000 */
[----:B------:R-:W-:Y:S02]  /*1e70*/  DMUL R28, R18, R28 ;  /* 0x0000001c121c7228 */ /* 0x000fe40000000000 */
[----:B---3--:R-:W-:-:S06]  /*1e80*/  DMUL R30, R30, UR16 ;  /* 0x000000101e1e7c28 */ /* 0x008fcc0008000000 */
[----:B------:R-:W-:Y:S02]  /*1e90*/  DFMA R32, R22, R32, R28 ;  /* 0x000000201620722b */ /* 0x000fe4000000001c */
[----:B------:R-:W0:Y:S01]  /*1ea0*/  LDC.64 R28, c[0x0][0x388] ;  /* 0x0000e200ff1c7b82 */ /* 0x000e220000000a00 */
[----:B------:R-:W-:-:S08]  /*1eb0*/  DMUL R12, R12, UR40 ;  /* 0x000000280c0c7c28 */ /* 0x000fd00008000000 */
[----:B------:R-:W-:Y:S02]  /*1ec0*/  DFMA R12, R12, R24, R14 ;  /* 0x000000180c0c722b */ /* 0x000fe4000000000e */
[----:B--2---:R-:W-:-:S08]  /*1ed0*/  DFMA R30, R34, UR18, R30 ;  /* 0x00000012221e7c2b */ /* 0x004fd0000800001e */
[----:B------:R-:W-:Y:S01]  /*1ee0*/  DFMA R30, R22, R30, R36 ;  /* 0x0000001e161e722b */ /* 0x000fe20000000024 */
[----:B------:R-:W-:Y:S01]  /*1ef0*/  IMAD.U32 R34, RZ, RZ, UR38 ;  /* 0x00000026ff227e24 */ /* 0x000fe2000f8e00ff */
[----:B------:R-:W-:-:S06]  /*1f00*/  MOV R35, UR39 ;  /* 0x0000002700237c02 */ /* 0x000fcc0008000f00 */
[----:B------:R-:W-:Y:S02]  /*1f10*/  DMUL R30, R30, UR24 ;  /* 0x000000181e1e7c28 */ /* 0x000fe40008000000 */
[----:B------:R-:W-:-:S06]  /*1f20*/  DMUL R34, R34, UR40 ;  /* 0x0000002822227c28 */ /* 0x000fcc0008000000 */
[----:B------:R-:W-:-:S08]  /*1f30*/  DFMA R30, R32, UR26, R30 ;  /* 0x0000001a201e7c2b */ /* 0x000fd0000800001e */
[----:B------:R-:W-:-:S07]  /*1f40*/  DFMA R34, R34, R30, R12 ;  /* 0x0000001e2222722b */ /* 0x000fce000000000c */
[----:B0-----:R0:W-:Y:S04]  /*1f50*/  STG.E.64 desc[UR34][R28.64+0x8], R34 ;  /* 0x000008221c007986 */ /* 0x0011e8000c101b22 */
[----:B------:R-:W0:Y:S04]  /*1f60*/  LDG.E.64 R30, desc[UR34][R6.64] ;  /* 0x00000022061e7981 */ /* 0x000e28000c1e1b00 */
[----:B------:R-:W2:Y:S04]  /*1f70*/  LDG.E.64 R14, desc[UR34][R6.64+0x40] ;  /* 0x00004022060e7981 */ /* 0x000ea8000c1e1b00 */
[----:B------:R-:W3:Y:S04]  /*1f80*/  LDG.E.64 R32, desc[UR34][R10.64+0x40] ;  /* 0x000040220a207981 */ /* 0x000ee8000c1e1b00 */
[----:B------:R-:W4:Y:S04]  /*1f90*/  LDG.E.64 R22, desc[UR34][R8.64+0x40] ;  /* 0x0000402208167981 */ /* 0x000f28000c1e1b00 */
[----:B------:R-:W5:Y:S04]  /*1fa0*/  LDG.E.64 R24, desc[UR34][R2.64+0x40] ;  /* 0x0000402202187981 */ /* 0x000f68000c1e1b00 */
[----:B------:R-:W5:Y:S04]  /*1fb0*/  LDG.E.64 R18, desc[UR34][R8.64] ;  /* 0x0000002208127981 */ /* 0x000f68000c1e1b00 */
[----:B------:R-:W5:Y:S04]  /*1fc0*/  LDG.E.64 R12, desc[UR34][R2.64] ;  /* 0x00000022020c7981 */ /* 0x000f68000c1e1b00 */
[----:B------:R-:W5:Y:S01]  /*1fd0*/  LDG.E.64 R36, desc[UR34][R10.64] ;  /* 0x000000220a247981 */ /* 0x000f62000c1e1b00 */
[----:B0-----:R-:W-:-:S03]  /*1fe0*/  DMUL R28, R30, UR28 ;  /* 0x0000001c1e1c7c28 */ /* 0x001fc60008000000 */
[----:B------:R-:W5:Y:S01]  /*1ff0*/  LDG.E.64 R30, desc[UR34][R8.64+0x8] ;  /* 0x00000822081e7981 */ /* 0x000f62000c1e1b00 */
[----:B--2---:R-:W-:-:S03]  /*2000*/  DMUL R34, R14, UR28 ;  /* 0x0000001c0e227c28 */ /* 0x004fc60008000000 */
[----:B------:R-:W2:Y:S05]  /*2010*/  LDG.E.64 R14, desc[UR34][R2.64+0x8] ;  /* 0x00000822020e7981 */ /* 0x000eaa000c1e1b00 */
[----:B---3--:R-:W-:Y:S02]  /*2020*/  DFMA R32, R32, UR28, -R34 ;  /* 0x0000001c20207c2b */ /* 0x008fe40008000822 */
[----:B----4-:R-:W-:Y:S01]  /*2030*/  DMUL R34, R22, UR28 ;  /* 0x0000001c16227c28 */ /* 0x010fe20008000000 */
[----:B------:R-:W3:Y:S07]  /*2040*/  LDG.E.64 R22, desc[UR34][R8.64+0x48] ;  /* 0x0000482208167981 */ /* 0x000eee000c1e1b00 */
[----:B-----5:R-:W-:Y:S01]  /*2050*/  DFMA R34, R24, UR28, -R34 ;  /* 0x0000001c18227c2b */ /* 0x020fe20008000822 */
[----:B------:R-:W4:Y:S01]  /*2060*/  LDG.E.64 R24, desc[UR34][R2.64+0x48] ;  /* 0x0000482202187981 */ /* 0x000f22000c1e1b00 */
[----:B------:R-:W-:-:S02]  /*2070*/  DMUL R18, R18, UR28 ;  /* 0x0000001c12127c28 */ /* 0x000fc40008000000 */
[----:B------:R-:W-:Y:S02]  /*2080*/  DMUL R32, R32, UR6 ;  /* 0x0000000620207c28 */ /* 0x000fe40008000000 */
[----:B------:R-:W-:Y:S02]  /*2090*/  DFMA R28, R36, UR28, -R28 ;  /* 0x0000001c241c7c2b */ /* 0x000fe4000800081c */
[----:B------:R-:W-:Y:S02]  /*20a0*/  DMUL R34, R34, UR6 ;  /* 0x0000000622227c28 */ /* 0x000fe40008000000 */
[----:B------:R-:W-:Y:S01]  /*20b0*/  DFMA R18, R12, UR28, -R18 ;  /* 0x0000001c0c127c2b */ /* 0x000fe20008000812 */
[----:B------:R-:W5:Y:S03]  /*20c0*/  LDG.E.64 R12, desc[UR34][R6.64+0x48] ;  /* 0x00004822060c7981 */ /* 0x000f66000c1e1b00 */
[----:B------:R-:W-:Y:S01]  /*20d0*/  DFMA R28, R28, UR8, R32 ;  /* 0x000000081c1c7c2b */ /* 0x000fe20008000020 */
[----:B------:R-:W5:Y:S03]  /*20e0*/  LDG.E.64 R32, desc[UR34][R10.64+0x48] ;  /* 0x000048220a207981 */ /* 0x000f66000c1e1b00 */
[----:B------:R-:W-:Y:S01]  /*20f0*/  DFMA R18, R18, UR8, R34 ;  /* 0x0000000812127c2b */ /* 0x000fe20008000022 */
[----:B------:R-:W5:Y:S01]  /*2100*/  LDG.E.64 R34, desc[UR34][R6.64+0x8] ;  /* 0x0000082206227981 */ /* 0x000f62000c1e1b00 */
[----:B------:R-:W-:-:S08]  /*2110*/  DMUL R30, R30, UR28 ;  /* 0x0000001c1e1e7c28 */ /* 0x000fd00008000000 */
[----:B--2---:R-:W-:Y:S01]  /*2120*/  DFMA R36, R14, UR28, -R30 ;  /* 0x0000001c0e247c2b */ /* 0x004fe2000800081e */
[----:B------:R-:W2:Y:S04]  /*2130*/  LDG.E.64 R14, desc[UR34][R10.64+0x8] ;  /* 0x000008220a0e7981 */ /* 0x000ea8000c1e1b00 */
[----:B------:R-:W2:Y:S01]  /*2140*/  LDG.E.64 R30, desc[UR34][R2.64+0x10] ;  /* 0x00001022021e7981 */ /* 0x000ea2000c1e1b00 */
[----:B---3--:R-:W-:-:S08]  /*2150*/  DMUL R22, R22, UR28 ;  /* 0x0000001c16167c28 */ /* 0x008fd00008000000 */
[----:B----4-:R-:W-:-:S08]  /*2160*/  DFMA R22, R24, UR28, -R22 ;  /* 0x0000001c18167c2b */ /* 0x010fd00008000816 */
[----:B------:R-:W-:-:S08]  /*2170*/  DMUL R22, R22, UR4 ;  /* 0x0000000416167c28 */ /* 0x000fd00008000000 */
[----:B------:R-:W-:Y:S02]  /*2180*/  DFMA R24, R36, UR10, R22 ;  /* 0x0000000a24187c2b */ /* 0x000fe40008000016 */
[----:B------:R-:W3:Y:S01]  /*2190*/  LDG.E.64 R22, desc[UR34][R8.64+0x10] ;  /* 0x0000102208167981 */ /* 0x000ee2000c1e1b00 */
[----:B-----5:R-:W-:Y:S02]  /*21a0*/  DMUL R12, R12, UR28 ;  /* 0x0000001c0c0c7c28 */ /* 0x020fe40008000000 */
[----:B------:R-:W-:-:S06]  /*21b0*/  DMUL R34, R34, UR28 ;  /* 0x0000001c22227c28 */ /* 0x000fcc0008000000 */
[----:B------:R-:W-:Y:S02]  /*21c0*/  DFMA R32, R32, UR28, -R12 ;  /* 0x0000001c20207c2b */ /* 0x000fe4000800080c */
[----:B------:R-:W4:Y:S06]  /*21d0*/  LDG.E.64 R12, desc[UR34][R2.64+0x50] ;  /* 0x00005022020c7981 */ /* 0x000f2c000c1e1b00 */
[----:B------:R-:W-:Y:S02]  /*21e0*/  DMUL R32, R32, UR4 ;  /* 0x0000000420207c28 */ /* 0x000fe40008000000 */
[----:B------:R-:W-:-:S02]  /*21f0*/  DMUL R18, R18, UR20 ;  /* 0x0000001412127c28 */ /* 0x000fc40008000000 */
[----:B------:R-:W-:-:S06]  /*2200*/  DMUL R24, R24, UR20 ;  /* 0x0000001418187c28 */ /* 0x000fcc0008000000 */
[----:B------:R-:W-:Y:S01]  /*2210*/  DFMA R18, R28, UR22, R18 ;  /* 0x000000161c127c2b */ /* 0x000fe20008000012 */
[----:B------:R-:W5:Y:S01]  /*2220*/  LDG.E.64 R28, desc[UR34][R10.64+0x10] ;  /* 0x000010220a1c7981 */ /* 0x000f62000c1e1b00 */
[----:B--2---:R-:W-:-:S03]  /*2230*/  DFMA R34, R14, UR28, -R34 ;  /* 0x0000001c0e227c2b */ /* 0x004fc60008000822 */
[----:B------:R-:W2:Y:S05]  /*2240*/  LDG.E.64 R14, desc[UR34][R8.64+0x50] ;  /* 0x00005022080e7981 */ /* 0x000eaa000c1e1b00 */
[----:B------:R-:W-:Y:S02]  /*2250*/  DFMA R32, R34, UR10, R32 ;  /* 0x0000000a22207c2b */ /* 0x000fe40008000020 */
[----:B------:R-:W-:Y:S01]  /*2260*/  DMUL R34, R30, UR30 ;  /* 0x0000001e1e227c28 */ /* 0x000fe20008000000 */
[----:B------:R-:W2:Y:S05]  /*2270*/  LDG.E.64 R30, desc[UR34][R10.64+0x50] ;  /* 0x000050220a1e7981 */ /* 0x000eaa000c1e1b00 */
[----:B------:R-:W-:-:S02]  /*2280*/  DFMA R24, R32, UR22, R24 ;  /* 0x0000001620187c2b */ /* 0x000fc40008000018 */
[----:B------:R-:W2:Y:S01]  /*2290*/  LDG.E.64 R32, desc[UR34][R6.64+0x10] ;  /* 0x0000102206207981 */ /* 0x000ea2000c1e1b00 */
[----:B---3--:R-:W-:-:S03]  /*22a0*/  DFMA R34, R22, UR32, R34 ;  /* 0x0000002016227c2b */ /* 0x008fc60008000022 */
[----:B------:R-:W3:Y:S01]  /*22b0*/  LDG.E.64 R22, desc[UR34][R6.64+0x50] ;  /* 0x0000502206167981 */ /* 0x000ee2000c1e1b00 */
[----:B----4-:R-:W-:Y:S02]  /*22c0*/  DMUL R12, R12, UR30 ;  /* 0x0000001e0c0c7c28 */ /* 0x010fe40008000000 */
[----:B-----5:R-:W-:-:S06]  /*22d0*/  DMUL R28, R28, UR30 ;  /* 0x0000001e1c1c7c28 */ /* 0x020fcc0008000000 */
[----:B--2---:R-:W-:Y:S01]  /*22e0*/  DFMA R12, R14, UR32, R12 ;  /* 0x000000200e0c7c2b */ /* 0x004fe2000800000c */
[----:B------:R-:W2:Y:S07]  /*22f0*/  LDG.E.64 R14, desc[UR34][R6.64+0x18] ;  /* 0x00001822060e7981 */ /* 0x000eae000c1e1b00 */
[----:B------:R-:W-:-:S08]  /*2300*/  DMUL R12, R12, UR6 ;  /* 0x000000060c0c7c28 */ /* 0x000fd00008000000 */
[----:B------:R-:W-:Y:S02]  /*2310*/  DFMA R12, R34, UR8, R12 ;  /* 0x00000008220c7c2b */ /* 0x000fe4000800000c */
[----:B------:R-:W-:Y:S01]  /*2320*/  DMUL R34, R30, UR30 ;  /* 0x0000001e1e227c28 */ /* 0x000fe20008000000 */
[----:B------:R-:W4:Y:S01]  /*2330*/  LDG.E.64 R30, desc[UR34][R10.64+0x18] ;  /* 0x000018220a1e7981 */ /* 0x000f22000c1e1b00 */
[----:B------:R-:W-:-:S03]  /*2340*/  DFMA R32, R32, UR32, R28 ;  /* 0x0000002020207c2b */ /* 0x000fc6000800001c */
[----:B------:R-:W5:Y:S03]  /*2350*/  LDG.E.64 R28, desc[UR34][R6.64+0x58] ;  /* 0x00005822061c7981 */ /* 0x000f66000c1e1b00 */
[----:B---3--:R-:W-:Y:S01]  /*2360*/  DFMA R34, R22, UR32, R34 ;  /* 0x0000002016227c2b */ /* 0x008fe20008000022 */
[----:B------:R-:W3:Y:S07]  /*2370*/  LDG.E.64 R22, desc[UR34][R10.64+0x58] ;  /* 0x000058220a167981 */ /* 0x000eee000c1e1b00 */
[----:B------:R-:W-:-:S02]  /*2380*/  DMUL R34, R34, UR6 ;  /* 0x0000000622227c28 */ /* 0x000fc40008000000 */
[----:B------:R-:W-:-:S06]  /*2390*/  DMUL R12, R12, UR20 ;  /* 0x000000140c0c7c28 */ /* 0x000fcc0008000000 */
[----:B------:R-:W-:Y:S02]  /*23a0*/  DFMA R32, R32, UR8, R34 ;  /* 0x0000000820207c2b */ /* 0x000fe40008000022 */
[----:B------:R-:W3:Y:S06]  /*23b0*/  LDG.E.64 R34, desc[UR34][R8.64+0x18] ;  /* 0x0000182208227981 */ /* 0x000eec000c1e1b00 */
[----:B------:R-:W-:Y:S01]  /*23c0*/  DFMA R32, R32, UR22, R12 ;  /* 0x0000001620207c2b */ /* 0x000fe2000800000c */
[----:B------:R-:W3:Y:S01]  /*23d0*/  LDG.E.64 R12, desc[UR34][R2.64+0x18] ;  /* 0x00001822020c7981 */ /* 0x000ee2000c1e1b00 */
[----:B--2---:R-:W-:-:S08]  /*23e0*/  DMUL R14, R14, UR28 ;  /* 0x0000001c0e0e7c28 */ /* 0x004fd00008000000 */
[----:B----4-:R-:W-:Y:S02]  /*23f0*/  DFMA R36, R30, UR28, -R14 ;  /* 0x0000001c1e247c2b */ /* 0x010fe4000800080e */
[----:B------:R-:W2:Y:S04]  /*2400*/  LDG.E.64 R14, desc[UR34][R8.64+0x58] ;  /* 0x00005822080e7981 */ /* 0x000ea8000c1e1b00 */
[----:B------:R-:W4:Y:S01]  /*2410*/  LDG.E.64 R30, desc[UR34][R2.64+0x58] ;  /* 0x00005822021e7981 */ /* 0x000f22000c1e1b00 */
[----:B-----5:R-:W-:-:S08]  /*2420*/  DMUL R28, R28, UR28 ;  /* 0x0000001c1c1c7c28 */ /* 0x020fd00008000000 */
[----:B---3--:R-:W-:Y:S02]  /*2430*/  DFMA R22, R22, UR28, -R28 ;  /* 0x0000001c16167c2b */ /* 0x008fe4000800081c */
[----:B------:R-:W3:Y:S01]  /*2440*/  LDG.E.64 R28, desc[UR34][R10.64+0x60] ;  /* 0x000060220a1c7981 */ /* 0x000ee2000c1e1b00 */
[----:B------:R-:W-:-:S08]  /*2450*/  DMUL R34, R34, UR28 ;  /* 0x0000001c22227c28 */ /* 0x000fd00008000000 */
[----:B------:R-:W-:Y:S01]  /*2460*/  DFMA R34, R12, UR28, -R34 ;  /* 0x0000001c0c227c2b */ /* 0x000fe20008000822 */
[----:B------:R-:W5:Y:S01]  /*2470*/  LDG.E.64 R12, desc[UR34][R6.64+0x60] ;  /* 0x00006022060c7981 */ /* 0x000f62000c1e1b00 */
[----:B------:R-:W-:-:S08]  /*2480*/  DMUL R22, R22, UR6 ;  /* 0x0000000616167c28 */ /* 0x000fd00008000000 */
[----:B------:R-:W-:Y:S02]  /*2490*/  DFMA R22, R36, UR8, R22 ;  /* 0x0000000824167c2b */ /* 0x000fe40008000016 */
[----:B--2---:R-:W-:-:S08]  /*24a0*/  DMUL R14, R14, UR28 ;  /* 0x0000001c0e0e7c28 */ /* 0x004fd00008000000 */
[----:B----4-:R-:W-:Y:S01]  /*24b0*/  DFMA R14, R30, UR28, -R14 ;  /* 0x0000001c1e0e7c2b */ /* 0x010fe2000800080e */
[----:B------:R-:W0:Y:S07]  /*24c0*/  LDC.64 R30, c[0x0][0x3d0] ;  /* 0x0000f400ff1e7b82 */ /* 0x000e2e0000000a00 */
[----:B------:R-:W-:-:S08]  /*24d0*/  DMUL R14, R14, UR6 ;  /* 0x000000060e0e7c28 */ /* 0x000fd00008000000 */
[----:B------:R-:W-:Y:S02]  /*24e0*/  DFMA R34, R34, UR8, R14 ;  /* 0x0000000822227c2b */ /* 0x000fe4000800000e */
[----:B0-----:R-:W-:-:S08]  /*24f0*/  DMUL R14, R30, UR36 ;  /* 0x000000241e0e7c28 */ /* 0x001fd00008000000 */
[----:B------:R-:W-:Y:S02]  /*2500*/  DMUL R24, R14, R24 ;  /* 0x000000180e187228 */ /* 0x000fe40000000000 */
[----:B------:R-:W-:-:S06]  /*2510*/  DMUL R34, R34, UR24 ;  /* 0x0000001822227c28 */ /* 0x000fcc0008000000 */
[----:B------:R-:W-:Y:S02]  /*2520*/  DFMA R18, R18, R30, R24 ;  /* 0x0000001e1212722b */ /* 0x000fe40000000018 */
[----:B------:R-:W-:Y:S01]  /*2530*/  DFMA R34, R22, UR26, R34 ;  /* 0x0000001a16227c2b */ /* 0x000fe20008000022 */
[----:B------:R-:W2:Y:S01]  /*2540*/  LDG.E.64 R24, desc[UR34][R2.64+0x60] ;  /* 0x0000602202187981 */ /* 0x000ea2000c1e1b00 */
[----:B------:R-:W-:-:S03]  /*2550*/  DMUL R30, R30, UR40 ;  /* 0x000000281e1e7c28 */ /* 0x000fc60008000000 */
[----:B------:R-:W4:Y:S01]  /*2560*/  LDG.E.64 R22, desc[UR34][R10.64+0x20] ;  /* 0x000020220a167981 */ /* 0x000f22000c1e1b00 */
[----:B------:R-:W-:-:S03]  /*2570*/  DADD R18, R18, R32 ;  /* 0x0000000012127229 */ /* 0x000fc60000000020 */
[----:B------:R-:W2:Y:S05]  /*2580*/  LDG.E.64 R32, desc[UR34][R6.64+0x20] ;  /* 0x0000202206207981 */ /* 0x000eaa000c1e1b00 */
[----:B------:R-:W-:Y:S01]  /*2590*/  DFMA R18, R30, R34, R18 ;  /* 0x000000221e12722b */ /* 0x000fe20000000012 */
[----:B------:R-:W2:Y:S01]  /*25a0*/  LDG.E.64 R30, desc[UR34][R2.64+0x20] ;  /* 0x00002022021e7981 */ /* 0x000ea2000c1e1b00 */
[----:B---3--:R-:W-:-:S03]  /*25b0*/  DMUL R34, R28, UR30 ;  /* 0x0000001e1c227c28 */ /* 0x008fc60008000000 */
[----:B------:R-:W3:Y:S05]  /*25c0*/  LDG.E.64 R28, desc[UR34][R8.64+0x20] ;  /* 0x00002022081c7981 */ /* 0x000eea000c1e1b00 */
[----:B-----5:R-:W-:Y:S02]  /*25d0*/  DFMA R12, R12, UR32, R34 ;  /* 0x000000200c0c7c2b */ /* 0x020fe40008000022 */
[----:B------:R-:W5:Y:S06]  /*25e0*/  LDG.E.64 R34, desc[UR34][R8.64+0x60] ;  /* 0x0000602208227981 */ /* 0x000f6c000c1e1b00 */
[----:B------:R-:W-:-:S02]  /*25f0*/  DMUL R12, R12, UR4 ;  /* 0x000000040c0c7c28 */ /* 0x000fc40008000000 */
[----:B----4-:R-:W-:-:S08]  /*2600*/  DMUL R22, R22, UR30 ;  /* 0x0000001e16167c28 */ /* 0x010fd00008000000 */
[----:B--2---:R-:W-:Y:S01]  /*2610*/  DFMA R22, R32, UR32, R22 ;  /* 0x0000002020167c2b */ /* 0x004fe20008000016 */
[----:B------:R-:W2:Y:S01]  /*2620*/  LDG.E.64 R32, desc[UR34][R10.64+0x28] ;  /* 0x000028220a207981 */ /* 0x000ea2000c1e1b00 */
[----:B------:R-:W-:-:S06]  /*2630*/  DMUL R30, R30, UR30 ;  /* 0x0000001e1e1e7c28 */ /* 0x000fcc0008000000 */
[----:B------:R-:W-:Y:S02]  /*2640*/  DFMA R12, R22, UR10, R12 ;  /* 0x0000000a160c7c2b */ /* 0x000fe4000800000c */
[----:B---3--:R-:W-:Y:S01]  /*2650*/  DFMA R22, R28, UR32, R30 ;  /* 0x000000201c167c2b */ /* 0x008fe2000800001e */
[----:B------:R-:W3:Y:S04]  /*2660*/  LDG.E.64 R28, desc[UR34][R6.64+0x28] ;  /* 0x00002822061c7981 */ /* 0x000ee8000c1e1b00 */
[----:B------:R-:W4:Y:S01]  /*2670*/  LDG.E.64 R30, desc[UR34][R6.64+0x68] ;  /* 0x00006822061e7981 */ /* 0x000f22000c1e1b00 */
[----:B------:R-:W-:-:S08]  /*2680*/  DMUL R24, R24, UR30 ;  /* 0x0000001e18187c28 */ /* 0x000fd00008000000 */
[----:B-----5:R-:W-:Y:S02]  /*2690*/  DFMA R34, R34, UR32, R24 ;  /* 0x0000002022227c2b */ /* 0x020fe40008000018 */
[----:B------:R-:W5:Y:S06]  /*26a0*/  LDG.E.64 R24, desc[UR34][R10.64+0x68] ;  /* 0x000068220a187981 */ /* 0x000f6c000c1e1b00 */
[----:B------:R-:W-:-:S08]  /*26b0*/  DMUL R34, R34, UR4 ;  /* 0x0000000422227c28 */ /* 0x000fd00008000000 */
[----:B------:R-:W-:Y:S02]  /*26c0*/  DFMA R22, R22, UR10, R34 ;  /* 0x0000000a16167c2b */ /* 0x000fe40008000022 */
[----:B---3--:R-:W-:Y:S01]  /*26d0*/  DMUL R34, R28, UR28 ;  /* 0x0000001c1c227c28 */ /* 0x008fe20008000000 */
[----:B------:R-:W3:Y:S01]  /*26e0*/  LDG.E.64 R28, desc[UR34][R8.64+0x28] ;  /* 0x00002822081c7981 */ /* 0x000ee2000c1e1b00 */
[----:B----4-:R-:W-:-:S06]  /*26f0*/  DMUL R36, R30, UR28 ;  /* 0x0000001c1e247c28 */ /* 0x010fcc0008000000 */
[----:B--2---:R-:W-:Y:S02]  /*2700*/  DFMA R30, R32, UR28, -R34 ;  /* 0x0000001c201e7c2b */ /* 0x004fe40008000822 */
[----:B------:R-:W2:Y:S04]  /*2710*/  LDG.E.64 R34, desc[UR34][R8.64+0x68] ;  /* 0x0000682208227981 */ /* 0x000ea8000c1e1b00 */
[----:B------:R-:W4:Y:S01]  /*2720*/  LDG.E.64 R32, desc[UR34][R2.64+0x68] ;  /* 0x0000682202207981 */ /* 0x000f22000c1e1b00 */
[----:B-----5:R-:W-:-:S03]  /*2730*/  DFMA R24, R24, UR28, -R36 ;  /* 0x0000001c18187c2b */ /* 0x020fc60008000824 */
[----:B------:R-:W5:Y:S01]  /*2740*/  LDG.E.64 R36, desc[UR34][R2.64+0x28] ;  /* 0x0000282202247981 */ /* 0x000f62000c1e1b00 */
[----:B------:R-:W-:-:S04]  /*2750*/  DMUL R22, R22, UR20 ;  /* 0x0000001416167c28 */ /* 0x000fc80008000000 */
[----:B------:R-:W-:-:S04]  /*2760*/  DMUL R24, R24, UR4 ;  /* 0x0000000418187c28 */ /* 0x000fc80008000000 */
[----:B------:R-:W-:Y:S01]  /*2770*/  DFMA R22, R12, UR22, R22 ;  /* 0x000000160c167c2b */ /* 0x000fe20008000016 */
[----:B------:R-:W5:Y:S03]  /*2780*/  LDG.E.64 R12, desc[UR34][R10.64+0x30] ;  /* 0x000030220a0c7981 */ /* 0x000f66000c1e1b00 */
[----:B------:R-:W-:Y:S02]  /*2790*/  DFMA R24, R30, UR10, R24 ;  /* 0x0000000a1e187c2b */ /* 0x000fe40008000018 */
[----:B------:R-:W-:Y:S01]  /*27a0*/  DMUL R14, R14, UR40 ;  /* 0x000000280e0e7c28 */ /* 0x000fe20008000000 */
[----:B------:R-:W5:Y:S01]  /*27b0*/  LDG.E.64 R30, desc[UR34][R8.64+0x70] ;  /* 0x00007022081e7981 */ /* 0x000f62000c1e1b00 */
[----:B------:R-:W-:-:S03]  /*27c0*/  DFMA R22, R22, UR36, R18 ;  /* 0x0000002416167c2b */ /* 0x000fc60008000012 */
[----:B------:R-:W5:Y:S01]  /*27d0*/  LDG.E.64 R18, desc[UR34][R10.64+0x70] ;  /* 0x000070220a127981 */ /* 0x000f62000c1e1b00 */
[----:B---3--:R-:W-:Y:S02]  /*27e0*/  DMUL R28, R28, UR28 ;  /* 0x0000001c1c1c7c28 */ /* 0x008fe40008000000 */
[----:B--2---:R-:W-:-:S08]  /*27f0*/  DMUL R34, R34, UR28 ;  /* 0x0000001c22227c28 */ /* 0x004fd00008000000 */
[----:B----4-:R-:W-:Y:S02]  /*2800*/  DFMA R32, R32, UR28, -R34 ;  /* 0x0000001c20207c2b */ /* 0x010fe40008000822 */
[----:B-----5:R-:W-:Y:S01]  /*2810*/  DFMA R36, R36, UR28, -R28 ;  /* 0x0000001c24247c2b */ /* 0x020fe2000800081c */
[----:B------:R-:W2:Y:S04]  /*2820*/  LDG.E.64 R34, desc[UR34][R2.64+0x30] ;  /* 0x0000302202227981 */ /* 0x000ea8000c1e1b00 */
[----:B------:R-:W3:Y:S01]  /*2830*/  LDG.E.64 R28, desc[UR34][R6.64+0x70] ;  /* 0x00007022061c7981 */ /* 0x000ee2000c1e1b00 */
[----:B------:R-:W-:-:S08]  /*2840*/  DMUL R32, R32, UR4 ;  /* 0x0000000420207c28 */ /* 0x000fd00008000000 */
[----:B------:R-:W-:-:S08]  /*2850*/  DFMA R32, R36, UR10, R32 ;  /* 0x0000000a24207c2b */ /* 0x000fd00008000020 */
[----:B------:R-:W-:-:S08]  /*2860*/  DMUL R32, R32, UR24 ;  /* 0x0000001820207c28 */ /* 0x000fd00008000000 */
[----:B------:R-:W-:Y:S01]  /*2870*/  DFMA R32, R24, UR26, R32 ;  /* 0x0000001a18207c2b */ /* 0x000fe20008000020 */
[----:B------:R-:W4:Y:S07]  /*2880*/  LDG.E.64 R24, desc[UR34][R6.64+0x30] ;  /* 0x0000302206187981 */ /* 0x000f2e000c1e1b00 */
[----:B------:R-:W-:Y:S01]  /*2890*/  DFMA R14, R14, R32, R22 ;  /* 0x000000200e0e722b */ /* 0x000fe20000000016 */
[----:B------:R-:W5:Y:S04]  /*28a0*/  LDG.E.64 R22, desc[UR34][R8.64+0x30] ;  /* 0x0000302208167981 */ /* 0x000f68000c1e1b00 */
[----:B------:R-:W5:Y:S01]  /*28b0*/  LDG.E.64 R32, desc[UR34][R2.64+0x70] ;  /* 0x0000702202207981 */ /* 0x000f62000c1e1b00 */
[----:B------:R-:W-:-:S02]  /*28c0*/  DMUL R12, R12, UR30 ;  /* 0x0000001e0c0c7c28 */ /* 0x000fc40008000000 */
[----:B------:R-:W-:Y:S02]  /*28d0*/  DMUL R18, R18, UR30 ;  /* 0x0000001e12127c28 */ /* 0x000fe40008000000 */
[----:B--2---:R-:W-:-:S06]  /*28e0*/  DMUL R34, R34, UR30 ;  /* 0x0000001e22227c28 */ /* 0x004fcc0008000000 */
[----:B---3--:R-:W-:Y:S02]  /*28f0*/  DFMA R28, R28, UR32, R18 ;  /* 0x000000201c1c7c2b */ /* 0x008fe40008000012 */
[----:B------:R-:W2:Y:S01]  /*2900*/  LDG.E.64 R18, desc[UR34][R6.64+0x78] ;  /* 0x0000782206127981 */ /* 0x000ea2000c1e1b00 */
[----:B----4-:R-:W-:-:S03]  /*2910*/  DFMA R24, R24, UR32, R12 ;  /* 0x0000002018187c2b */ /* 0x010fc6000800000c */
[----:B------:R-:W3:Y:S01]  /*2920*/  LDG.E.64 R12, desc[UR34][R10.64+0x78] ;  /* 0x000078220a0c7981 */ /* 0x000ee2000c1e1b00 */
[----:B-----5:R-:W-:Y:S02]  /*2930*/  DFMA R22, R22, UR32, R34 ;  /* 0x0000002016167c2b */ /* 0x020fe40008000022 */
[----:B------:R-:W-:Y:S01]  /*2940*/  DMUL R34, R32, UR30 ;  /* 0x0000001e20227c28 */ /* 0x000fe20008000000 */
[----:B------:R-:W4:Y:S07]  /*2950*/  LDG.E.64 R32, desc[UR34][R2.64+0x38] ;  /* 0x0000382202207981 */ /* 0x000f2e000c1e1b00 */
[----:B------:R-:W-:Y:S01]  /*2960*/  DFMA R34, R30, UR32, R34 ;  /* 0x000000201e227c2b */ /* 0x000fe20008000022 */
[----:B------:R-:W5:Y:S01]  /*2970*/  LDG.E.64 R30, desc[UR34][R8.64+0x38] ;  /* 0x00003822081e7981 */ /* 0x000f62000c1e1b00 */
[----:B------:R-:W-:-:S08]  /*2980*/  DMUL R28, R28, UR6 ;  /* 0x000000061c1c7c28 */ /* 0x000fd00008000000 */
[----:B------:R-:W-:Y:S02]  /*2990*/  DFMA R24, R24, UR8, R28 ;  /* 0x0000000818187c2b */ /* 0x000fe4000800001c */
[----:B------:R-:W-:-:S08]  /*29a0*/  DMUL R34, R34, UR6 ;  /* 0x0000000622227c28 */ /* 0x000fd00008000000 */
[----:B------:R-:W-:Y:S02]  /*29b0*/  DFMA R22, R22, UR8, R34 ;  /* 0x0000000816167c2b */ /* 0x000fe40008000022 */
[----:B---3--:R-:W-:Y:S01]  /*29c0*/  DMUL R28, R12, UR30 ;  /* 0x0000001e0c1c7c28 */ /* 0x008fe20008000000 */
[----:B------:R-:W3:Y:S07]  /*29d0*/  LDG.E.64 R12, desc[UR34][R2.64+0x78] ;  /* 0x00007822020c7981 */ /* 0x000eee000c1e1b00 */
[----:B--2---:R-:W-:-:S02]  /*29e0*/  DFMA R18, R18, UR32, R28 ;  /* 0x0000002012127c2b */ /* 0x004fc4000800001c */
[----:B------:R-:W2:Y:S01]  /*29f0*/  LDG.E.64 R28, desc[UR34][R8.64+0x78] ;  /* 0x00007822081c7981 */ /* 0x000ea2000c1e1b00 */
[----:B----4-:R-:W-:-:S03]  /*2a00*/  DMUL R34, R32, UR30 ;  /* 0x0000001e20227c28 */ /* 0x010fc60008000000 */
[----:B------:R-:W4:Y:S05]  /*2a10*/  LDG.E.64 R32, desc[UR34][R10.64+0x38] ;  /* 0x000038220a207981 */ /* 0x000f2a000c1e1b00 */
[----:B-----5:R-:W-:Y:S02]  /*2a20*/  DFMA R30, R30, UR32, R34 ;  /* 0x000000201e1e7c2b */ /* 0x020fe40008000022 */
[----:B------:R-:W5:Y:S01]  /*2a30*/  LDG.E.64 R34, desc[UR34][R6.64+0x38] ;  /* 0x0000382206227981 */ /* 0x000f62000c1e1b00 */
[----:B------:R-:W-:Y:S02]  /*2a40*/  DMUL R18, R18, UR4 ;  /* 0x0000000412127c28 */ /* 0x000fe40008000000 */
[----:B------:R-:W-:-:S08]  /*2a50*/  DMUL R22, R22, UR24 ;  /* 0x0000001816167c28 */ /* 0x000fd00008000000 */
[----:B------:R-:W-:-:S08]  /*2a60*/  DFMA R22, R24, UR26, R22 ;  /* 0x0000001a18167c2b */ /* 0x000fd00008000016 */
[----:B------:R-:W-:Y:S02]  /*2a70*/  DFMA R14, R22, UR40, R14 ;  /* 0x00000028160e7c2b */ /* 0x000fe4000800000e */
[----:B---3--:R-:W-:-:S08]  /*2a80*/  DMUL R12, R12, UR30 ;  /* 0x0000001e0c0c7c28 */ /* 0x008fd00008000000 */
[----:B--2---:R-:W-:Y:S02]  /*2a90*/  DFMA R12, R28, UR32, R12 ;  /* 0x000000201c0c7c2b */ /* 0x004fe4000800000c */
[----:B----4-:R-:W-:-:S06]  /*2aa0*/  DMUL R32, R32, UR30 ;  /* 0x0000001e20207c28 */ /* 0x010fcc0008000000 */
[----:B------:R-:W-:Y:S02]  /*2ab0*/  DMUL R12, R12, UR4 ;  /* 0x000000040c0c7c28 */ /* 0x000fe40008000000 */
[----:B-----5:R-:W-:-:S06]  /*2ac0*/  DFMA R32, R34, UR32, R32 ;  /* 0x0000002022207c2b */ /* 0x020fcc0008000020 */
[----:B------:R-:W-:Y:S02]  /*2ad0*/  DFMA R12, R30, UR10, R12 ;  /* 0x0000000a1e0c7c2b */ /* 0x000fe4000800000c */
[----:B------:R-:W-:-:S06]  /*2ae0*/  DFMA R18, R32, UR10, R18 ;  /* 0x0000000a20127c2b */ /* 0x000fcc0008000012 */
[----:B------:R-:W-:Y:S02]  /*2af0*/  DMUL R28, R12, UR24 ;  /* 0x000000180c1c7c28 */ /* 0x000fe40008000000 */
[----:B------:R-:W0:Y:S06]  /*2b00*/  LDC.64 R12, c[0x0][0x388] ;  /* 0x0000e200ff0c7b82 */ /* 0x000e2c0000000a00 */
[----:B------:R-:W-:-:S08]  /*2b10*/  DFMA R18, R18, UR26, R28 ;  /* 0x0000001a12127c2b */ /* 0x000fd0000800001c */
[----:B------:R-:W-:-:S07]  /*2b20*/  DFMA R22, R26, R18, R14 ;  /* 0x000000121a16722b */ /* 0x000fce000000000e */
[----:B0-----:R0:W-:Y:S04]  /*2b30*/  STG.E.64 desc[UR34][R12.64+0x10], R22 ;  /* 0x000010160c007986 */ /* 0x0011e8000c101b22 */
[----:B------:R-:W2:Y:S04]  /*2b40*/  LDG.E.64 R28, desc[UR34][R10.64] ;  /* 0x000000220a1c7981 */ /* 0x000ea8000c1e1b00 */
[----:B------:R-:W3:Y:S04]  /*2b50*/  LDG.E.64 R24, desc[UR34][R6.64] ;  /* 0x0000002206187981 */ /* 0x000ee8000c1e1b00 */
[----:B------:R-:W0:Y:S04]  /*2b60*/  LDG.E.64 R18, desc[UR34][R2.64] ;  /* 0x0000002202127981 */ /* 0x000e28000c1e1b00 */
[----:B------:R-:W4:Y:S04]  /*2b70*/  LDG.E.64 R30, desc[UR34][R10.64+0x40] ;  /* 0x000040220a1e7981 */ /* 0x000f28000c1e1b00 */
[----:B------:R-:W5:Y:S04]  /*2b80*/  LDG.E.64 R14, desc[UR34][R8.64] ;  /* 0x00000022080e7981 */ /* 0x000f68000c1e1b00 */
[----:B------:R-:W5:Y:S04]  /*2b90*/  LDG.E.64 R26, desc[UR34][R6.64+0x40] ;  /* 0x00004022061a7981 */ /* 0x000f68000c1e1b00 */
[----:B------:R-:W5:Y:S04]  /*2ba0*/  LDG.E.64 R32, desc[UR34][R2.64+0x40] ;  /* 0x0000402202207981 */ /* 0x000f68000c1e1b00 */
[----:B------:R-:W5:Y:S01]  /*2bb0*/  LDG.E.64 R34, desc[UR34][R8.64+0x40] ;  /* 0x0000402208227981 */ /* 0x000f62000c1e1b00 */
[----:B--2---:R-:W-:-:S08]  /*2bc0*/  DMUL R28, R28, UR12 ;  /* 0x0000000c1c1c7c28 */ /* 0x004fd00008000000 */
[----:B---3--:R-:W-:Y:S02]  /*2bd0*/  DFMA R24, R24, UR14, R28 ;  /* 0x0000000e18187c2b */ /* 0x008fe4000800001c */
[----:B0-----:R-:W-:Y:S02]  /*2be0*/  DMUL R22, R18, UR12 ;  /* 0x0000000c12167c28 */ /* 0x001fe40008000000 */
[----:B----4-:R-:W-:Y:S01]  /*2bf0*/  DMUL R28, R30, UR12 ;  /* 0x0000000c1e1c7c28 */ /* 0x010fe20008000000 */
[----:B------:R-:W2:Y:S04]  /*2c00*/  LDG.E.64 R18, desc[UR34][R10.64+0x8] ;  /* 0x000008220a127981 */ /* 0x000ea8000c1e1b00 */
[----:B------:R-:W3:Y:S01]  /*2c10*/  LDG.E.64 R30, desc[UR34][R10.64+0x48] ;  /* 0x000048220a1e7981 */ /* 0x000ee2000c1e1b00 */
[----:B-----5:R-:W-:-:S03]  /*2c20*/  DFMA R14, R14, UR14, R22 ;  /* 0x0000000e0e0e7c2b */ /* 0x020fc60008000016 */
[----:B------:R-:W4:Y:S01]  /*2c30*/  LDG.E.64 R22, desc[UR34][R6.64+0x48] ;  /* 0x0000482206167981 */ /* 0x000f22000c1e1b00 */
[----:B------:R-:W-:-:S03]  /*2c40*/  DFMA R26, R26, UR14, R28 ;  /* 0x0000000e1a1a7c2b */ /* 0x000fc6000800001c */
[----:B------:R-:W5:Y:S01]  /*2c50*/  LDG.E.64 R28, desc[UR34][R6.64+0x8] ;  /* 0x00000822061c7981 */ /* 0x000f62000c1e1b00 */
[----:B------:R-:W-:-:S08]  /*2c60*/  DMUL R32, R32, UR12 ;  /* 0x0000000c20207c28 */ /* 0x000fd00008000000 */
[----:B------:R-:W-:-:S08]  /*2c70*/  DFMA R34, R34, UR14, R32 ;  /* 0x0000000e22227c2b */ /* 0x000fd00008000020 */
[----:B------:R-:W-:-:S08]  /*2c80*/  DMUL R34, R34, UR6 ;  /* 0x0000000622227c28 */ /* 0x000fd00008000000 */
[----:B------:R-:W-:Y:S02]  /*2c90*/  DFMA R34, R14, UR8, R34 ;  /* 0x000000080e227c2b */ /* 0x000fe40008000022 */
[----:B--2---:R-:W-:Y:S01]  /*2ca0*/  DMUL R32, R18, UR12 ;  /* 0x0000000c12207c28 */ /* 0x004fe20008000000 */
[----:B------:R-:W0:Y:S01]  /*2cb0*/  LDC.64 R18, c[0x0][0x3b0] ;  /* 0x0000ec00ff127b82 */ /* 0x000e220000000a00 */
[----:B---3--:R-:W-:-:S08]  /*2cc0*/  DMUL R30, R30, UR12 ;  /* 0x0000000c1e1e7c28 */ /* 0x008fd00008000000 */
[----:B----4-:R-:W-:Y:S02]  /*2cd0*/  DFMA R30, R22, UR14, R30 ;  /* 0x0000000e161e7c2b */ /* 0x010fe4000800001e */
[----:B-----5:R-:W-:Y:S01]  /*2ce0*/  DFMA R28, R28, UR14, R32 ;  /* 0x0000000e1c1c7c2b */ /* 0x020fe20008000020 */
[----:B------:R-:W2:Y:S01]  /*2cf0*/  LDG.E.64 R22, desc[UR34][R2.64+0x48] ;  /* 0x0000482202167981 */ /* 0x000ea2000c1e1b00 */
[----:B------:R-:W-:-:S04]  /*2d00*/  DMUL R32, R26, UR6 ;  /* 0x000000061a207c28 */ /* 0x000fc80008000000 */
[----:B------:R-:W-:Y:S02]  /*2d10*/  DMUL R26, R30, UR4 ;  /* 0x000000041e1a7c28 */ /* 0x000fe40008000000 */
[----:B------:R-:W3:Y:S02]  /*2d20*/  LDG.E.64 R30, desc[UR34][R2.64+0x8] ;  /* 0x00000822021e7981 */ /* 0x000ee4000c1e1b00 */
[----:B------:R-:W-:Y:S02]  /*2d30*/  DFMA R24, R24, UR8, R32 ;  /* 0x0000000818187c2b */ /* 0x000fe40008000020 */
[----:B------:R-:W4:Y:S02]  /*2d40*/  LDG.E.64 R32, desc[UR34][R8.64+0x48] ;  /* 0x0000482208207981 */ /* 0x000f24000c1e1b00 */
[----:B------:R-:W-:Y:S02]  /*2d50*/  DFMA R26, R28, UR10, R26 ;  /* 0x0000000a1c1a7c2b */ /* 0x000fe4000800001a */
[----:B0-----:R-:W-:-:S02]  /*2d60*/  DMUL R28, R18, 6 ;  /* 0x40180000121c7828 */ /* 0x001fc40000000000 */
[----:B------:R-:W-:-:S08]  /*2d70*/  DADD R14, -R18, 1 ;  /* 0x3ff00000120e7429 */ /* 0x000fd00000000100 */
[----:B------:R-:W-:Y:S01]  /*2d80*/  DMUL R14, R14, R28 ;  /* 0x0000001c0e0e7228 */ /* 0x000fe20000000000 */
[----:B------:R-:W5:Y:S07]  /*2d90*/  LDG.E.64 R28, desc[UR34][R8.64+0x8] ;  /* 0x00000822081c7981 */ /* 0x000f6e000c1e1b00 */
[----:B------:R-:W-:-:S08]  /*2da0*/  DMUL R24, R14, R24 ;  /* 0x000000180e187228 */ /* 0x000fd00000000000 */
[----:B------:R-:W-:Y:S02]  /*2db0*/  DFMA R24, R14, R34, -R24 ;  /* 0x000000220e18722b */ /* 0x000fe40000000818 */
[----:B--2---:R-:W-:Y:S01]  /*2dc0*/  DMUL R34, R22, UR12 ;  /* 0x0000000c16227c28 */ /* 0x004fe20008000000 */
[----:B------:R-:W2:Y:S01]  /*2dd0*/  LDG.E.64 R22, desc[UR34][R10.64+0x50] ;  /* 0x000050220a167981 */ /* 0x000ea2000c1e1b00 */
[----:B---3--:R-:W-:-:S06]  /*2de0*/  DMUL R30, R30, UR12 ;  /* 0x0000000c1e1e7c28 */ /* 0x008fcc0008000000 */
[----:B----4-:R-:W-:Y:S01]  /*2df0*/  DFMA R34, R32, UR14, R34 ;  /* 0x0000000e20227c2b */ /* 0x010fe20008000022 */
[----:B------:R-:W3:Y:S07]  /*2e00*/  LDG.E.64 R32, desc[UR34][R6.64+0x50] ;  /* 0x0000502206207981 */ /* 0x000eee000c1e1b00 */
[----:B------:R-:W-:Y:S02]  /*2e10*/  DMUL R34, R34, UR4 ;  /* 0x0000000422227c28 */ /* 0x000fe40008000000 */
[----:B-----5:R-:W-:Y:S01]  /*2e20*/  DFMA R28, R28, UR14, R30 ;  /* 0x0000000e1c1c7c2b */ /* 0x020fe2000800001e */
[----:B------:R-:W4:Y:S07]  /*2e30*/  LDG.E.64 R30, desc[UR34][R10.64+0x10] ;  /* 0x000010220a1e7981 */ /* 0x000f2e000c1e1b00 */
[----:B------:R-:W-:Y:S01]  /*2e40*/  DFMA R36, R28, UR10, R34 ;  /* 0x0000000a1c247c2b */ /* 0x000fe20008000022 */
[----:B------:R-:W5:Y:S01]  /*2e50*/  LDG.E.64 R34, desc[UR34][R6.64+0x10] ;  /* 0x0000102206227981 */ /* 0x000f62000c1e1b00 */
[----:B------:R-:W0:Y:S01]  /*2e60*/  LDC.64 R28, c[0x0][0x3e0] ;  /* 0x0000f800ff1c7b82 */ /* 0x000e220000000a00 */
[----:B------:R-:W-:-:S08]  /*2e70*/  DMUL R26, R14, R26 ;  /* 0x0000001a0e1a7228 */ /* 0x000fd00000000000 */
[----:B------:R-:W-:Y:S02]  /*2e80*/  DFMA R36, R14, R36, -R26 ;  /* 0x000000240e24722b */ /* 0x000fe4000000081a */
[----:B--2---:R-:W-:-:S08]  /*2e90*/  DMUL R22, R22, UR16 ;  /* 0x0000001016167c28 */ /* 0x004fd00008000000 */
[----:B---3--:R-:W-:Y:S02]  /*2ea0*/  DFMA R32, R32, UR18, R22 ;  /* 0x0000001220207c2b */ /* 0x008fe40008000016 */
[----:B0-----:R-:W-:Y:S02]  /*2eb0*/  DMUL R22, R28, UR36 ;  /* 0x000000241c167c28 */ /* 0x001fe40008000000 */
[----:B----4-:R-:W-:-:S04]  /*2ec0*/  DMUL R30, R30, UR16 ;  /* 0x000000101e1e7c28 */ /* 0x010fc80008000000 */
[----:B------:R-:W-:-:S04]  /*2ed0*/  DMUL R32, R32, UR6 ;  /* 0x0000000620207c28 */ /* 0x000fc80008000000 */
[----:B-----5:R-:W-:Y:S02]  /*2ee0*/  DFMA R26, R34, UR18, R30 ;  /* 0x00000012221a7c2b */ /* 0x020fe4000800001e */
[----:B------:R-:W-:Y:S01]  /*2ef0*/  DMUL R30, R22, R36 ;  /* 0x00000024161e7228 */ /* 0x000fe20000000000 */
[----:B------:R-:W2:Y:S04]  /*2f00*/  LDG.E.64 R34, desc[UR34][R2.64+0x50] ;  /* 0x0000502202227981 */ /* 0x000ea8000c1e1b00 */
[----:B------:R-:W3:Y:S01]  /*2f10*/  LDG.E.64 R36, desc[UR34][R8.64+0x10] ;  /* 0x0000102208247981 */ /* 0x000ee2000c1e1b00 */
[----:B------:R-:W-:Y:S02]  /*2f20*/  DFMA R26, R26, UR8, R32 ;  /* 0x000000081a1a7c2b */ /* 0x000fe40008000020 */
[----:B------:R-:W-:Y:S01]  /*2f30*/  DFMA R30, R24, R28, R30 ;  /* 0x0000001c181e722b */ /* 0x000fe2000000001e */
[----:B------:R-:W4:Y:S04]  /*2f40*/  LDG.E.64 R32, desc[UR34][R2.64+0x10] ;  /* 0x0000102202207981 */ /* 0x000f28000c1e1b00 */
[----:B------:R-:W5:Y:S01]  /*2f50*/  LDG.E.64 R24, desc[UR34][R8.64+0x50] ;  /* 0x0000502208187981 */ /* 0x000f62000c1e1b00 */
[----:B------:R-:W-:-:S02]  /*2f60*/  DMUL R26, R14, R26 ;  /* 0x0000001a0e1a7228 */ /* 0x000fc40000000000 */
[----:B--2---:R-:W-:Y:S02]  /*2f70*/  DMUL R34, R34, UR16 ;  /* 0x0000001022227c28 */ /* 0x004fe40008000000 */
[----:B----4-:R-:W-:-:S06]  /*2f80*/  DMUL R32, R32, UR16 ;  /* 0x0000001020207c28 */ /* 0x010fcc0008000000 */
[----:B-----5:R-:W-:Y:S02]  /*2f90*/  DFMA R24, R24, UR18, R34 ;  /* 0x0000001218187c2b */ /* 0x020fe40008000022 */
[----:B---3--:R-:W-:-:S06]  /*2fa0*/  DFMA R36, R36, UR18, R32 ;  /* 0x0000001224247c2b */ /* 0x008fcc0008000020 */
[----:B------:R-:W-:-:S08]  /*2fb0*/  DMUL R24, R24, UR6 ;  /* 0x0000000618187c28 */ /* 0x000fd00008000000 */
[----:B------:R-:W-:Y:S02]  /*2fc0*/  DFMA R36, R36, UR8, R24 ;  /* 0x0000000824247c2b */ /* 0x000fe40008000018 */
[----:B------:R-:W2:Y:S01]  /*2fd0*/  LDG.E.64 R24, desc[UR34][R10.64+0x18] ;  /* 0x000018220a187981 */ /* 0x000ea2000c1e1b00 */
[----:B------:R-:W-:-:S03]  /*2fe0*/  DMUL R32, R28, UR38 ;  /* 0x000000261c207c28 */ /* 0x000fc60008000000 */
[----:B------:R-:W3:Y:S02]  /*2ff0*/  LDG.E.64 R28, desc[UR34][R10.64+0x58] ;  /* 0x000058220a1c7981 */ /* 0x000ee4000c1e1b00 */
[----:B------:R-:W-:Y:S02]  /*3000*/  DFMA R36, R14, R36, -R26 ;  /* 0x000000240e24722b */ /* 0x000fe4000000081a */
[----:B------:R-:W4:Y:S06]  /*3010*/  LDG.E.64 R26, desc[UR34][R6.64+0x18] ;  /* 0x00001822061a7981 */ /* 0x000f2c000c1e1b00 */
[----:B------:R-:W-:Y:S01]  /*3020*/  DFMA R30, R32, R36, R30 ;  /* 0x00000024201e722b */ /* 0x000fe2000000001e */
[----:B------:R-:W5:Y:S01]  /*3030*/  LDG.E.64 R32, desc[UR34][R6.64+0x58] ;  /* 0x0000582206207981 */ /* 0x000f62000c1e1b00 */
[----:B------:R-:W-:-:S08]  /*3040*/  DFMA R16, R4, R16, -2 ;  /* 0xc00000000410742b */ /* 0x000fd00000000010 */
[----:B------:R-:W-:Y:S01]  /*3050*/  DMUL R4, R4, R16 ;  /* 0x0000001004047228 */ /* 0x000fe20000000000 */
[----:B------:R-:W-:Y:S02]  /*3060*/  IMAD.MOV.U32 R16, RZ, RZ, 0x0 ;  /* 0x00000000ff107424 */ /* 0x000fe400078e00ff */
[----:B------:R-:W-:-:S06]  /*3070*/  IMAD.MOV.U32 R17, RZ, RZ, 0x40080000 ;  /* 0x40080000ff117424 */ /* 0x000fcc00078e00ff */
[----:B------:R-:W-:-:S08]  /*3080*/  DFMA R16, R18, R16, -2 ;  /* 0xc00000001210742b */ /* 0x000fd00000000010 */
[----:B------:R-:W-:Y:S02]  /*3090*/  DMUL R18, R16, R18 ;  /* 0x0000001210127228 */ /* 0x000fe40000000000 */
[----:B------:R-:W5:Y:S01]  /*30a0*/  LDG.E.64 R16, desc[UR34][R2.64+0x58] ;  /* 0x0000582202107981 */ /* 0x000f62000c1e1b00 */
[----:B--2---:R-:W-:Y:S02]  /*30b0*/  DMUL R24, R24, UR12 ;  /* 0x0000000c18187c28 */ /* 0x004fe40008000000 */
[----:B---3--:R-:W-:-:S06]  /*30c0*/  DMUL R28, R28, UR12 ;  /* 0x0000000c1c1c7c28 */ /* 0x008fcc0008000000 */
[----:B----4-:R-:W-:Y:S01]  /*30d0*/  DFMA R34, R26, UR14, R24 ;  /* 0x0000000e1a227c2b */ /* 0x010fe20008000018 */
[----:B------:R-:W2:Y:S04]  /*30e0*/  LDG.E.64 R26, desc[UR34][R8.64+0x58] ;  /* 0x00005822081a7981 */ /* 0x000ea8000c1e1b00 */
[----:B------:R-:W3:Y:S01]  /*30f0*/  LDG.E.64 R24, desc[UR34][R2.64+0x18] ;  /* 0x0000182202187981 */ /* 0x000ee2000c1e1b00 */
[----:B-----5:R-:W-:-:S03]  /*3100*/  DFMA R32, R32, UR14, R28 ;  /* 0x0000000e20207c2b */ /* 0x020fc6000800001c */
[----:B------:R-:W4:Y:S05]  /*3110*/  LDG.E.64 R28, desc[UR34][R8.64+0x18] ;  /* 0x00001822081c7981 */ /* 0x000f2a000c1e1b00 */
[----:B------:R-:W-:Y:S02]  /*3120*/  DMUL R36, R32, UR6 ;  /* 0x0000000620247c28 */ /* 0x000fe40008000000 */
[----:B------:R-:W-:-:S06]  /*3130*/  DMUL R32, R16, UR12 ;  /* 0x0000000c10207c28 */ /* 0x000fcc0008000000 */
[----:B------:R-:W-:Y:S02]  /*3140*/  DFMA R16, R34, UR8, R36 ;  /* 0x0000000822107c2b */ /* 0x000fe40008000024 */
[----:B------:R-:W5:Y:S01]  /*3150*/  LDG.E.64 R36, desc[UR34][R8.64+0x20] ;  /* 0x0000202208247981 */ /* 0x000f62000c1e1b00 */
[----:B--2---:R-:W-:-:S03]  /*3160*/  DFMA R32, R26, UR14, R32 ;  /* 0x0000000e1a207c2b */ /* 0x004fc60008000020 */
[----:B------:R-:W2:Y:S01]  /*3170*/  LDG.E.64 R26, desc[UR34][R10.64+0x60] ;  /* 0x000060220a1a7981 */ /* 0x000ea2000c1e1b00 */
[----:B---3--:R-:W-:-:S04]  /*3180*/  DMUL R24, R24, UR12 ;  /* 0x0000000c18187c28 */ /* 0x008fc80008000000 */
[----:B------:R-:W-:Y:S02]  /*3190*/  DMUL R34, R32, UR6 ;  /* 0x0000000620227c28 */ /* 0x000fe40008000000 */
[----:B------:R-:W3:Y:S02]  /*31a0*/  LDG.E.64 R32, desc[UR34][R10.64+0x20] ;  /* 0x000020220a207981 */ /* 0x000ee4000c1e1b00 */
[----:B----4-:R-:W-:Y:S02]  /*31b0*/  DFMA R24, R28, UR14, R24 ;  /* 0x0000000e1c187c2b */ /* 0x010fe40008000018 */
[----:B------:R-:W4:Y:S06]  /*31c0*/  LDG.E.64 R28, desc[UR34][R6.64+0x60] ;  /* 0x00006022061c7981 */ /* 0x000f2c000c1e1b00 */
[----:B------:R-:W-:Y:S01]  /*31d0*/  DFMA R24, R24, UR8, R34 ;  /* 0x0000000818187c2b */ /* 0x000fe20008000022 */
[----:B------:R-:W5:Y:S01]  /*31e0*/  LDG.E.64 R34, desc[UR34][R6.64+0x20] ;  /* 0x0000202206227981 */ /* 0x000f62000c1e1b00 */
[----:B--2---:R-:W-:-:S02]  /*31f0*/  DMUL R26, R26, UR16 ;  /* 0x000000101a1a7c28 */ /* 0x004fc40008000000 */
[----:B---3--:R-:W-:-:S06]  /*3200*/  DMUL R32, R32, UR16 ;  /* 0x0000001020207c28 */ /* 0x008fcc0008000000 */
[----:B----4-:R-:W-:-:S08]  /*3210*/  DFMA R28, R28, UR18, R26 ;  /* 0x000000121c1c7c2b */ /* 0x010fd0000800001a */
[----:B------:R-:W-:Y:S02]  /*3220*/  DMUL R28, R28, UR4 ;  /* 0x000000041c1c7c28 */ /* 0x000fe40008000000 */
[----:B-----5:R-:W-:Y:S01]  /*3230*/  DFMA R26, R34, UR18, R32 ;  /* 0x00000012221a7c2b */ /* 0x020fe20008000020 */
[----:B------:R-:W2:Y:S04]  /*3240*/  LDG.E.64 R32, desc[UR34][R2.64+0x60] ;  /* 0x0000602202207981 */ /* 0x000ea8000c1e1b00 */
[----:B------:R-:W3:Y:S03]  /*3250*/  LDG.E.64 R34, desc[UR34][R2.64+0x20] ;  /* 0x0000202202227981 */ /* 0x000ee6000c1e1b00 */
[----:B------:R-:W-:Y:S01]  /*3260*/  DFMA R26, R26, UR10, R28 ;  /* 0x0000000a1a1a7c2b */ /* 0x000fe2000800001c */
[----:B------:R-:W4:Y:S01]  /*3270*/  LDG.E.64 R28, desc[UR34][R8.64+0x60] ;  /* 0x00006022081c7981 */ /* 0x000f22000c1e1b00 */
[----:B------:R-:W-:-:S06]  /*3280*/  DMUL R24, R18, R24 ;  /* 0x0000001812187228 */ /* 0x000fcc0000000000 */
[----:B------:R-:W-:Y:S02]  /*3290*/  DMUL R26, R14, R26 ;  /* 0x0000001a0e1a7228 */ /* 0x000fe40000000000 */
[----:B------:R-:W-:Y:S01]  /*32a0*/  DFMA R24, R4, R16, R24 ;  /* 0x000000100418722b */ /* 0x000fe20000000018 */
[----:B------:R-:W5:Y:S01]  /*32b0*/  LDG.E.64 R16, desc[UR34][R10.64+0x68] ;  /* 0x000068220a107981 */ /* 0x000f62000c1e1b00 */
[----:B------:R-:W-:Y:S02]  /*32c0*/  DMUL R22, R22, UR38 ;  /* 0x0000002616167c28 */ /* 0x000fe40008000000 */
[----:B--2---:R-:W-:Y:S02]  /*32d0*/  DMUL R32, R32, UR16 ;  /* 0x0000001020207c28 */ /* 0x004fe40008000000 */
[----:B---3--:R-:W-:-:S06]  /*32e0*/  DMUL R34, R34, UR16 ;  /* 0x0000001022227c28 */ /* 0x008fcc0008000000 */
[----:B----4-:R-:W-:Y:S02]  /*32f0*/  DFMA R28, R28, UR18, R32 ;  /* 0x000000121c1c7c2b */ /* 0x010fe40008000020 */
[----:B------:R-:W2:Y:S01]  /*3300*/  LDG.E.64 R32, desc[UR34][R2.64+0x68] ;  /* 0x0000682202207981 */ /* 0x000ea2000c1e1b00 */
[----:B------:R-:W-:-:S03]  /*3310*/  DFMA R36, R36, UR18, R34 ;  /* 0x0000001224247c2b */ /* 0x000fc60008000022 */
[----:B------:R-:W3:Y:S02]  /*3320*/  LDG.E.64 R34, desc[UR34][R6.64+0x68] ;  /* 0x0000682206227981 */ /* 0x000ee4000c1e1b00 */
[----:B------:R-:W-:-:S08]  /*3330*/  DMUL R28, R28, UR4 ;  /* 0x000000041c1c7c28 */ /* 0x000fd00008000000 */
[----:B------:R-:W-:-:S08]  /*3340*/  DFMA R28, R36, UR10, R28 ;  /* 0x0000000a241c7c2b */ /* 0x000fd0000800001c */
[----:B------:R-:W-:Y:S02]  /*3350*/  DFMA R26, R14, R28, -R26 ;  /* 0x0000001c0e1a722b */ /* 0x000fe4000000081a */
[----:B------:R-:W-:Y:S01]  /*3360*/  DADD R14, R30, R24 ;  /* 0x000000001e0e7229 */ /* 0x000fe20000000018 */
[----:B------:R-:W4:Y:S04]  /*3370*/  LDG.E.64 R28, desc[UR34][R6.64+0x28] ;  /* 0x00002822061c7981 */ /* 0x000f28000c1e1b00 */
[----:B------:R-:W4:Y:S03]  /*3380*/  LDG.E.64 R30, desc[UR34][R10.64+0x28] ;  /* 0x000028220a1e7981 */ /* 0x000f26000c1e1b00 */
[----:B------:R-:W-:Y:S01]  /*3390*/  DFMA R14, R22, R26, R14 ;  /* 0x0000001a160e722b */ /* 0x000fe2000000000e */
[----:B------:R-:W4:Y:S04]  /*33a0*/  LDG.E.64 R24, desc[UR34][R8.64+0x68] ;  /* 0x0000682208187981 */ /* 0x000f28000c1e1b00 */
[----:B------:R-:W4:Y:S04]  /*33b0*/  LDG.E.64 R26, desc[UR34][R2.64+0x28] ;  /* 0x00002822021a7981 */ /* 0x000f28000c1e1b00 */
[----:B------:R-:W4:Y:S01]  /*33c0*/  LDG.E.64 R22, desc[UR34][R8.64+0x28] ;  /* 0x0000282208167981 */ /* 0x000f22000c1e1b00 */
[----:B-----5:R-:W-:-:S08]  /*33d0*/  DMUL R16, R16, UR12 ;  /* 0x0000000c10107c28 */ /* 0x020fd00008000000 */
[----:B---3--:R-:W-:Y:S02]  /*33e0*/  DFMA R16, R34, UR14, R16 ;  /* 0x0000000e22107c2b */ /* 0x008fe40008000010 */
[----:B--2---:R-:W-:Y:S02]  /*33f0*/  DMUL R34, R32, UR12 ;  /* 0x0000000c20227c28 */ /* 0x004fe40008000000 */
[----:B----4-:R-:W-:-:S06]  /*3400*/  DMUL R30, R30, UR12 ;  /* 0x0000000c1e1e7c28 */ /* 0x010fcc0008000000 */
[----:B------:R-:W-:Y:S02]  /*3410*/  DFMA R24, R24, UR14, R34 ;  /* 0x0000000e18187c2b */ /* 0x000fe40008000022 */
[----:B------:R-:W2:Y:S01]  /*3420*/  LDG.E.64 R34, desc[UR34][R8.64+0x70] ;  /* 0x0000702208227981 */ /* 0x000ea2000c1e1b00 */
[----:B------:R-:W-:Y:S02]  /*3430*/  DMUL R32, R26, UR12 ;  /* 0x0000000c1a207c28 */ /* 0x000fe40008000000 */
[----:B------:R-:W-:Y:S01]  /*3440*/  DFMA R30, R28, UR14, R30 ;  /* 0x0000000e1c1e7c2b */ /* 0x000fe2000800001e */
[----:B------:R-:W3:Y:S04]  /*3450*/  LDG.E.64 R26, desc[UR34][R10.64+0x30] ;  /* 0x000030220a1a7981 */ /* 0x000ee8000c1e1b00 */
[----:B------:R-:W4:Y:S01]  /*3460*/  LDG.E.64 R28, desc[UR34][R2.64+0x70] ;  /* 0x00007022021c7981 */ /* 0x000f22000c1e1b00 */
[----:B------:R-:W-:-:S02]  /*3470*/  DFMA R22, R22, UR14, R32 ;  /* 0x0000000e16167c2b */ /* 0x000fc40008000020 */
[----:B------:R-:W-:Y:S01]  /*3480*/  DMUL R24, R24, UR4 ;  /* 0x0000000418187c28 */ /* 0x000fe20008000000 */
[----:B------:R-:W5:Y:S01]  /*3490*/  LDG.E.64 R32, desc[UR34][R2.64+0x30] ;  /* 0x0000302202207981 */ /* 0x000f62000c1e1b00 */
[----:B------:R-:W-:-:S06]  /*34a0*/  DMUL R16, R16, UR4 ;  /* 0x0000000410107c28 */ /* 0x000fcc0008000000 */
[----:B------:R-:W-:Y:S01]  /*34b0*/  DFMA R24, R22, UR10, R24 ;  /* 0x0000000a16187c2b */ /* 0x000fe20008000018 */
[----:B------:R-:W2:Y:S01]  /*34c0*/  LDG.E.64 R22, desc[UR34][R8.64+0x30] ;  /* 0x0000302208167981 */ /* 0x000ea2000c1e1b00 */
[----:B------:R-:W-:-:S03]  /*34d0*/  DFMA R16, R30, UR10, R16 ;  /* 0x0000000a1e107c2b */ /* 0x000fc60008000010 */
[----:B------:R-:W2:Y:S01]  /*34e0*/  LDG.E.64 R30, desc[UR34][R6.64+0x30] ;  /* 0x00003022061e7981 */ /* 0x000ea2000c1e1b00 */
[----:B----4-:R-:W-:Y:S02]  /*34f0*/  DMUL R28, R28, UR16 ;  /* 0x000000101c1c7c28 */ /* 0x010fe40008000000 */
[----:B---3--:R-:W-:Y:S02]  /*3500*/  DMUL R26, R26, UR16 ;  /* 0x000000101a1a7c28 */ /* 0x008fe40008000000 */
[----:B-----5:R-:W-:-:S04]  /*3510*/  DMUL R32, R32, UR16 ;  /* 0x0000001020207c28 */ /* 0x020fc80008000000 */
[----:B--2---:R-:W-:Y:S01]  /*3520*/  DFMA R28, R34, UR18, R28 ;  /* 0x00000012221c7c2b */ /* 0x004fe2000800001c */
[----:B------:R-:W2:Y:S03]  /*3530*/  LDG.E.64 R34, desc[UR34][R6.64+0x70] ;  /* 0x0000702206227981 */ /* 0x000ea6000c1e1b00 */
[----:B------:R-:W-:-:S04]  /*3540*/  DFMA R22, R22, UR18, R32 ;  /* 0x0000001216167c2b */ /* 0x000fc80008000020 */
[----:B------:R-:W-:Y:S02]  /*3550*/  DMUL R32, R28, UR6 ;  /* 0x000000061c207c28 */ /* 0x000fe40008000000 */
[----:B------:R-:W-:Y:S01]  /*3560*/  DFMA R30, R30, UR18, R26 ;  /* 0x000000121e1e7c2b */ /* 0x000fe2000800001a */
[----:B------:R-:W3:Y:S04]  /*3570*/  LDG.E.64 R28, desc[UR34][R10.64+0x78] ;  /* 0x000078220a1c7981 */ /* 0x000ee8000c1e1b00 */
[----:B------:R-:W4:Y:S01]  /*3580*/  LDG.E.64 R26, desc[UR34][R10.64+0x70] ;  /* 0x000070220a1a7981 */ /* 0x000f22000c1e1b00 */
[----:B------:R-:W-:-:S03]  /*3590*/  DFMA R22, R22, UR8, R32 ;  /* 0x0000000816167c2b */ /* 0x000fc60008000020 */
[----:B------:R-:W5:Y:S04]  /*35a0*/  LDG.E.64 R32, desc[UR34][R6.64+0x78] ;  /* 0x0000782206207981 */ /* 0x000f68000c1e1b00 */
[----:B------:R-:W2:Y:S04]  /*35b0*/  LDG.E.64 R10, desc[UR34][R10.64+0x38] ;  /* 0x000038220a0a7981 */ /* 0x000ea8000c1e1b00 */
[----:B------:R-:W2:Y:S01]  /*35c0*/  LDG.E.64 R6, desc[UR34][R6.64+0x38] ;  /* 0x0000382206067981 */ /* 0x000ea2000c1e1b00 */
[----:B---3--:R-:W-:-:S03]  /*35d0*/  DMUL R36, R28, UR16 ;  /* 0x000000101c247c28 */ /* 0x008fc60008000000 */
[----:B------:R-:W3:Y:S01]  /*35e0*/  LDG.E.64 R28, desc[UR34][R2.64+0x78] ;  /* 0x00007822021c7981 */ /* 0x000ee2000c1e1b00 */
[----:B----4-:R-:W-:-:S04]  /*35f0*/  DMUL R26, R26, UR16 ;  /* 0x000000101a1a7c28 */ /* 0x010fc80008000000 */
[----:B-----5:R-:W-:Y:S02]  /*3600*/  DFMA R32, R32, UR18, R36 ;  /* 0x0000001220207c2b */ /* 0x020fe40008000024 */
[----:B------:R-:W4:Y:S02]  /*3610*/  LDG.E.64 R36, desc[UR34][R8.64+0x78] ;  /* 0x0000782208247981 */ /* 0x000f24000c1e1b00 */
[----:B--2---:R-:W-:Y:S02]  /*3620*/  DFMA R26, R34, UR18, R26 ;  /* 0x00000012221a7c2b */ /* 0x004fe4000800001a */
[----:B------:R3:W2:Y:S04]  /*3630*/  LDG.E.64 R34, desc[UR34][R2.64+0x38] ;  /* 0x0000382202227981 */ /* 0x0006a8000c1e1b00 */
[----:B------:R-:W5:Y:S01]  /*3640*/  LDG.E.64 R8, desc[UR34][R8.64+0x38] ;  /* 0x0000382208087981 */ /* 0x000f62000c1e1b00 */
[----:B------:R-:W-:-:S02]  /*3650*/  DMUL R24, R18, R24 ;  /* 0x0000001812187228 */ /* 0x000fc40000000000 */
[----:B------:R-:W-:Y:S02]  /*3660*/  DMUL R26, R26, UR6 ;  /* 0x000000061a1a7c28 */ /* 0x000fe40008000000 */
[----:B------:R-:W-:Y:S02]  /*3670*/  DMUL R32, R32, UR4 ;  /* 0x0000000420207c28 */ /* 0x000fe40008000000 */
[----:B------:R-:W-:Y:S02]  /*3680*/  DMUL R22, R18, R22 ;  /* 0x0000001612167228 */ /* 0x000fe40000000000 */
[----:B------:R-:W-:Y:S02]  /*3690*/  DFMA R16, R4, R16, R24 ;  /* 0x000000100410722b */ /* 0x000fe40000000018 */
[----:B------:R-:W-:-:S06]  /*36a0*/  DFMA R30, R30, UR8, R26 ;  /* 0x000000081e1e7c2b */ /* 0x000fcc000800001a */
[----:B------:R-:W-:Y:S02]  /*36b0*/  DFMA R14, R16, UR36, R14 ;  /* 0x00000024100e7c2b */ /* 0x000fe4000800000e */
[----:B------:R-:W-:-:S08]  /*36c0*/  DFMA R22, R4, R30, R22 ;  /* 0x0000001e0416722b */ /* 0x000fd00000000016 */
[----:B------:R-:W-:Y:S02]  /*36d0*/  DFMA R14, R22, UR38, R14 ;  /* 0x00000026160e7c2b */ /* 0x000fe4000800000e */
[----:B---3--:R-:W-:-:S08]  /*36e0*/  DMUL R2, R28, UR16 ;  /* 0x000000101c027c28 */ /* 0x008fd00008000000 */
[----:B----4-:R-:W-:Y:S02]  /*36f0*/  DFMA R36, R36, UR18, R2 ;  /* 0x0000001224247c2b */ /* 0x010fe40008000002 */
[----:B--2---:R-:W-:Y:S02]  /*3700*/  DMUL R28, R34, UR16 ;  /* 0x00000010221c7c28 */ /* 0x004fe40008000000 */
[----:B------:R-:W-:-:S04]  /*3710*/  DMUL R34, R10, UR16 ;  /* 0x000000100a227c28 */ /* 0x000fc80008000000 */
[----:B------:R-:W-:Y:S02]  /*3720*/  DMUL R36, R36, UR4 ;  /* 0x0000000424247c28 */ /* 0x000fe40008000000 */
[----:B-----5:R-:W-:Y:S02]  /*3730*/  DFMA R28, R8, UR18, R28 ;  /* 0x00000012081c7c2b */ /* 0x020fe4000800001c */
[----:B------:R-:W-:-:S06]  /*3740*/  DFMA R6, R6, UR18, R34 ;  /* 0x0000001206067c2b */ /* 0x000fcc0008000022 */
[----:B------:R-:W-:Y:S02]  /*3750*/  DFMA R28, R28, UR10, R36 ;  /* 0x0000000a1c1c7c2b */ /* 0x000fe40008000024 */
[----:B------:R-:W-:-:S06]  /*3760*/  DFMA R6, R6, UR10, R32 ;  /* 0x0000000a06067c2b */ /* 0x000fcc0008000020 */
[----:B------:R-:W-:-:S08]  /*3770*/  DMUL R28, R18, R28 ;  /* 0x0000001c121c7228 */ /* 0x000fd00000000000 */
[----:B------:R-:W-:-:S08]  /*3780*/  DFMA R6, R4, R6, R28 ;  /* 0x000000060406722b */ /* 0x000fd0000000001c */
[----:B------:R-:W-:-:S07]  /*3790*/  DFMA R6, R20, R6, R14 ;  /* 0x000000061406722b */ /* 0x000fce000000000e */
[----:B------:R-:W-:Y:S01]  /*37a0*/  STG.E.64 desc[UR34][R12.64+0x18], R6 ;  /* 0x000018060c007986 */ /* 0x000fe2000c101b22 */
[----:B------:R-:W-:Y:S05]  /*37b0*/  EXIT ;  /* 0x000000000000794d */ /* 0x000fea0003800000 */
.L_x_0:
[----:B------:R-:W-:-:S00]  /*37c0*/  BRA `(.L_x_0) ;  /* 0xfffffffc00fc7947 */ /* 0x000fc0000383ffff */
[----:B------:R-:W-:-:S00]  /*37d0*/  NOP ;  /* 0x0000000000007918 */ /* 0x000fc00000000000 */
        /* <DEDUP_REMOVED lines=10> */
.L_x_1:


//--------------------- .nv.shared.reserved.0     --------------------------
	.section	.nv.shared.reserved.0,"aw",@nobits
	.weak		__nv_reservedSMEM_offset_0_alias
	.size		__nv_reservedSMEM_offset_0_alias, 0, 64
	.other		__nv_reservedSMEM_offset_0_alias,@"STO_CUDA_RESERVED_SHARED STV_DEFAULT"
__nv_reservedSMEM_offset_0_alias:
	.zero		0
	.zero		64


//--------------------- .nv.constant0._Z10r8herm3fcniiPdiiidddddddddS_iii --------------------------
	.section	.nv.constant0._Z10r8herm3fcniiPdiiidddddddddS_iii,"a",@progbits
	.sectionflags	@""
	.align	4
.nv.constant0._Z10r8herm3fcniiPdiiidddddddddS_iii:
	.zero		1020


//--------------------- SYMBOLS --------------------------

	.type		.nv.reservedSmem.offset0,@object
	.size		.nv.reservedSmem.offset0,0x4
